//
// Generated by NVIDIA NVVM Compiler
//
// Compiler Build ID: CL-36424714
// Cuda compilation tools, release 13.0, V13.0.88
// Based on NVVM 20.0.0
//

.version 9.0
.target sm_100
.address_size 64

	// .globl	_Z16build_histograms9GalaxySetS_PiS0_S0_i
.func  (.param .align 16 .b8 func_retval0[16]) __internal_trig_reduction_slowpathd
(
	.param .b64 __internal_trig_reduction_slowpathd_param_0
)
;
.global .align 8 .b8 __cudart_i2opi_d[144] = {8, 93, 141, 31, 177, 95, 251, 107, 234, 146, 82, 138, 247, 57, 7, 61, 123, 241, 229, 235, 199, 186, 39, 117, 45, 234, 95, 158, 102, 63, 70, 79, 183, 9, 203, 39, 207, 126, 54, 109, 31, 109, 10, 90, 139, 17, 47, 239, 15, 152, 5, 222, 255, 151, 248, 31, 59, 40, 249, 189, 139, 95, 132, 156, 244, 57, 83, 131, 57, 214, 145, 57, 65, 126, 95, 180, 38, 112, 156, 233, 132, 68, 187, 46, 245, 53, 130, 232, 62, 167, 41, 177, 28, 235, 29, 254, 28, 146, 209, 9, 234, 46, 73, 6, 224, 210, 77, 66, 58, 110, 36, 183, 97, 197, 187, 222, 171, 99, 81, 254, 65, 144, 67, 60, 153, 149, 98, 219, 192, 221, 52, 245, 209, 87, 39, 252, 41, 21, 68, 78, 110, 131, 249, 162};
.global .align 16 .b8 __cudart_sin_cos_coeffs[128] = {70, 210, 176, 44, 241, 229, 90, 190, 146, 227, 172, 105, 227, 29, 199, 62, 161, 98, 219, 25, 160, 1, 42, 191, 24, 8, 17, 17, 17, 17, 129, 63, 84, 85, 85, 85, 85, 85, 197, 191, 0, 0, 0, 0, 0, 0, 0, 0, 0, 0, 0, 0, 0, 0, 0, 0, 100, 129, 253, 32, 131, 255, 168, 189, 40, 133, 239, 193, 167, 238, 33, 62, 217, 230, 6, 142, 79, 126, 146, 190, 233, 188, 221, 25, 160, 1, 250, 62, 71, 93, 193, 22, 108, 193, 86, 191, 81, 85, 85, 85, 85, 85, 165, 63, 0, 0, 0, 0, 0, 0, 224, 191, 0, 0, 0, 0, 0, 0, 240, 63};

.visible .entry _Z16build_histograms9GalaxySetS_PiS0_S0_i(
	.param .align 8 .b8 _Z16build_histograms9GalaxySetS_PiS0_S0_i_param_0[8],
	.param .align 8 .b8 _Z16build_histograms9GalaxySetS_PiS0_S0_i_param_1[8],
	.param .u64 .ptr .align 1 _Z16build_histograms9GalaxySetS_PiS0_S0_i_param_2,
	.param .u64 .ptr .align 1 _Z16build_histograms9GalaxySetS_PiS0_S0_i_param_3,
	.param .u64 .ptr .align 1 _Z16build_histograms9GalaxySetS_PiS0_S0_i_param_4,
	.param .u32 _Z16build_histograms9GalaxySetS_PiS0_S0_i_param_5
)
{
	.reg .pred 	%p<81>;
	.reg .b32 	%r<216>;
	.reg .b64 	%rd<85>;
	.reg .b64 	%fd<730>;

	ld.param.u64 	%rd11, [_Z16build_histograms9GalaxySetS_PiS0_S0_i_param_1];
	ld.param.u64 	%rd12, [_Z16build_histograms9GalaxySetS_PiS0_S0_i_param_0];
	ld.param.u64 	%rd8, [_Z16build_histograms9GalaxySetS_PiS0_S0_i_param_2];
	ld.param.u64 	%rd9, [_Z16build_histograms9GalaxySetS_PiS0_S0_i_param_3];
	ld.param.u64 	%rd10, [_Z16build_histograms9GalaxySetS_PiS0_S0_i_param_4];
	ld.param.u32 	%r74, [_Z16build_histograms9GalaxySetS_PiS0_S0_i_param_5];
	cvta.to.global.u64 	%rd1, %rd12;
	cvta.to.global.u64 	%rd2, %rd11;
	mov.u32 	%r75, %ctaid.x;
	mov.u32 	%r1, %ntid.x;
	mov.u32 	%r76, %tid.x;
	mad.lo.s32 	%r2, %r75, %r1, %r76;
	setp.lt.s32 	%p1, %r74, 1;
	@%p1 bra 	$L__BB0_92;
	mov.u32 	%r78, %nctaid.x;
	mul.lo.s32 	%r3, %r1, %r78;
	cvta.to.global.u64 	%rd3, %rd9;
	cvta.to.global.u64 	%rd4, %rd8;
	cvta.to.global.u64 	%rd5, %rd10;
	mov.b32 	%r190, 0;
$L__BB0_2:
	setp.ge.s32 	%p2, %r2, %r74;
	@%p2 bra 	$L__BB0_91;
	mul.wide.u32 	%rd13, %r190, 16;
	add.s64 	%rd6, %rd1, %rd13;
	mov.u32 	%r191, %r2;
$L__BB0_4:
	ld.global.f64 	%fd1, [%rd6];
	ld.global.f64 	%fd2, [%rd6+8];
	mul.wide.s32 	%rd14, %r191, 16;
	add.s64 	%rd7, %rd2, %rd14;
	ld.global.f64 	%fd3, [%rd7];
	ld.global.f64 	%fd4, [%rd7+8];
	abs.f64 	%fd5, %fd1;
	setp.neu.f64 	%p3, %fd5, 0d7FF0000000000000;
	@%p3 bra 	$L__BB0_6;
	mov.f64 	%fd132, 0d0000000000000000;
	mul.rn.f64 	%fd703, %fd1, %fd132;
	mov.b32 	%r192, 0;
	bra.uni 	$L__BB0_8;
$L__BB0_6:
	mul.f64 	%fd127, %fd1, 0d3FE45F306DC9C883;
	cvt.rni.s32.f64 	%r192, %fd127;
	cvt.rn.f64.s32 	%fd128, %r192;
	fma.rn.f64 	%fd129, %fd128, 0dBFF921FB54442D18, %fd1;
	fma.rn.f64 	%fd130, %fd128, 0dBC91A62633145C00, %fd129;
	fma.rn.f64 	%fd703, %fd128, 0dB97B839A252049C0, %fd130;
	setp.ltu.f64 	%p4, %fd5, 0d41E0000000000000;
	@%p4 bra 	$L__BB0_8;
	{ // callseq 0, 0
	.param .b64 param0;
	st.param.f64 	[param0], %fd1;
	.param .align 16 .b8 retval0[16];
	call.uni (retval0), 
	__internal_trig_reduction_slowpathd, 
	(
	param0
	);
	ld.param.f64 	%fd703, [retval0];
	ld.param.b32 	%r192, [retval0+8];
	} // callseq 0
$L__BB0_8:
	shl.b32 	%r81, %r192, 6;
	cvt.u64.u32 	%rd15, %r81;
	and.b64  	%rd16, %rd15, 64;
	mov.u64 	%rd17, __cudart_sin_cos_coeffs;
	add.s64 	%rd18, %rd17, %rd16;
	mul.rn.f64 	%fd133, %fd703, %fd703;
	and.b32  	%r82, %r192, 1;
	setp.eq.b32 	%p5, %r82, 1;
	selp.f64 	%fd134, 0dBDA8FF8320FD8164, 0d3DE5DB65F9785EBA, %p5;
	ld.global.nc.v2.f64 	{%fd135, %fd136}, [%rd18];
	fma.rn.f64 	%fd137, %fd134, %fd133, %fd135;
	fma.rn.f64 	%fd138, %fd137, %fd133, %fd136;
	ld.global.nc.v2.f64 	{%fd139, %fd140}, [%rd18+16];
	fma.rn.f64 	%fd141, %fd138, %fd133, %fd139;
	fma.rn.f64 	%fd142, %fd141, %fd133, %fd140;
	ld.global.nc.v2.f64 	{%fd143, %fd144}, [%rd18+32];
	fma.rn.f64 	%fd145, %fd142, %fd133, %fd143;
	fma.rn.f64 	%fd146, %fd145, %fd133, %fd144;
	fma.rn.f64 	%fd147, %fd146, %fd703, %fd703;
	fma.rn.f64 	%fd148, %fd146, %fd133, 0d3FF0000000000000;
	selp.f64 	%fd149, %fd148, %fd147, %p5;
	and.b32  	%r83, %r192, 2;
	setp.eq.s32 	%p6, %r83, 0;
	mov.f64 	%fd150, 0d0000000000000000;
	sub.f64 	%fd151, %fd150, %fd149;
	selp.f64 	%fd10, %fd149, %fd151, %p6;
	abs.f64 	%fd11, %fd3;
	setp.neu.f64 	%p7, %fd11, 0d7FF0000000000000;
	@%p7 bra 	$L__BB0_10;
	mov.f64 	%fd157, 0d0000000000000000;
	mul.rn.f64 	%fd704, %fd3, %fd157;
	mov.b32 	%r193, 0;
	bra.uni 	$L__BB0_12;
$L__BB0_10:
	mul.f64 	%fd152, %fd3, 0d3FE45F306DC9C883;
	cvt.rni.s32.f64 	%r193, %fd152;
	cvt.rn.f64.s32 	%fd153, %r193;
	fma.rn.f64 	%fd154, %fd153, 0dBFF921FB54442D18, %fd3;
	fma.rn.f64 	%fd155, %fd153, 0dBC91A62633145C00, %fd154;
	fma.rn.f64 	%fd704, %fd153, 0dB97B839A252049C0, %fd155;
	setp.ltu.f64 	%p8, %fd11, 0d41E0000000000000;
	@%p8 bra 	$L__BB0_12;
	{ // callseq 1, 0
	.param .b64 param0;
	st.param.f64 	[param0], %fd3;
	.param .align 16 .b8 retval0[16];
	call.uni (retval0), 
	__internal_trig_reduction_slowpathd, 
	(
	param0
	);
	ld.param.f64 	%fd704, [retval0];
	ld.param.b32 	%r193, [retval0+8];
	} // callseq 1
$L__BB0_12:
	shl.b32 	%r86, %r193, 6;
	cvt.u64.u32 	%rd19, %r86;
	and.b64  	%rd20, %rd19, 64;
	mov.u64 	%rd21, __cudart_sin_cos_coeffs;
	add.s64 	%rd22, %rd21, %rd20;
	mul.rn.f64 	%fd158, %fd704, %fd704;
	and.b32  	%r87, %r193, 1;
	setp.eq.b32 	%p10, %r87, 1;
	selp.f64 	%fd159, 0dBDA8FF8320FD8164, 0d3DE5DB65F9785EBA, %p10;
	ld.global.nc.v2.f64 	{%fd160, %fd161}, [%rd22];
	fma.rn.f64 	%fd162, %fd159, %fd158, %fd160;
	fma.rn.f64 	%fd163, %fd162, %fd158, %fd161;
	ld.global.nc.v2.f64 	{%fd164, %fd165}, [%rd22+16];
	fma.rn.f64 	%fd166, %fd163, %fd158, %fd164;
	fma.rn.f64 	%fd167, %fd166, %fd158, %fd165;
	ld.global.nc.v2.f64 	{%fd168, %fd169}, [%rd22+32];
	fma.rn.f64 	%fd170, %fd167, %fd158, %fd168;
	fma.rn.f64 	%fd171, %fd170, %fd158, %fd169;
	fma.rn.f64 	%fd172, %fd171, %fd704, %fd704;
	fma.rn.f64 	%fd173, %fd171, %fd158, 0d3FF0000000000000;
	selp.f64 	%fd174, %fd173, %fd172, %p10;
	and.b32  	%r88, %r193, 2;
	setp.eq.s32 	%p11, %r88, 0;
	mov.f64 	%fd175, 0d0000000000000000;
	sub.f64 	%fd176, %fd175, %fd174;
	selp.f64 	%fd177, %fd174, %fd176, %p11;
	mul.f64 	%fd16, %fd10, %fd177;
	@%p3 bra 	$L__BB0_14;
	mov.f64 	%fd183, 0d0000000000000000;
	mul.rn.f64 	%fd706, %fd1, %fd183;
	mov.b32 	%r195, 1;
	bra.uni 	$L__BB0_17;
$L__BB0_14:
	mul.f64 	%fd178, %fd1, 0d3FE45F306DC9C883;
	cvt.rni.s32.f64 	%r194, %fd178;
	cvt.rn.f64.s32 	%fd179, %r194;
	fma.rn.f64 	%fd180, %fd179, 0dBFF921FB54442D18, %fd1;
	fma.rn.f64 	%fd181, %fd179, 0dBC91A62633145C00, %fd180;
	fma.rn.f64 	%fd706, %fd179, 0dB97B839A252049C0, %fd181;
	setp.ltu.f64 	%p12, %fd5, 0d41E0000000000000;
	@%p12 bra 	$L__BB0_16;
	{ // callseq 2, 0
	.param .b64 param0;
	st.param.f64 	[param0], %fd1;
	.param .align 16 .b8 retval0[16];
	call.uni (retval0), 
	__internal_trig_reduction_slowpathd, 
	(
	param0
	);
	ld.param.f64 	%fd706, [retval0];
	ld.param.b32 	%r194, [retval0+8];
	} // callseq 2
$L__BB0_16:
	add.s32 	%r195, %r194, 1;
$L__BB0_17:
	shl.b32 	%r91, %r195, 6;
	cvt.u64.u32 	%rd23, %r91;
	and.b64  	%rd24, %rd23, 64;
	mov.u64 	%rd25, __cudart_sin_cos_coeffs;
	add.s64 	%rd26, %rd25, %rd24;
	mul.rn.f64 	%fd184, %fd706, %fd706;
	and.b32  	%r92, %r195, 1;
	setp.eq.b32 	%p14, %r92, 1;
	selp.f64 	%fd185, 0dBDA8FF8320FD8164, 0d3DE5DB65F9785EBA, %p14;
	ld.global.nc.v2.f64 	{%fd186, %fd187}, [%rd26];
	fma.rn.f64 	%fd188, %fd185, %fd184, %fd186;
	fma.rn.f64 	%fd189, %fd188, %fd184, %fd187;
	ld.global.nc.v2.f64 	{%fd190, %fd191}, [%rd26+16];
	fma.rn.f64 	%fd192, %fd189, %fd184, %fd190;
	fma.rn.f64 	%fd193, %fd192, %fd184, %fd191;
	ld.global.nc.v2.f64 	{%fd194, %fd195}, [%rd26+32];
	fma.rn.f64 	%fd196, %fd193, %fd184, %fd194;
	fma.rn.f64 	%fd197, %fd196, %fd184, %fd195;
	fma.rn.f64 	%fd198, %fd197, %fd706, %fd706;
	fma.rn.f64 	%fd199, %fd197, %fd184, 0d3FF0000000000000;
	selp.f64 	%fd200, %fd199, %fd198, %p14;
	and.b32  	%r93, %r195, 2;
	setp.eq.s32 	%p15, %r93, 0;
	mov.f64 	%fd201, 0d0000000000000000;
	sub.f64 	%fd202, %fd201, %fd200;
	selp.f64 	%fd22, %fd200, %fd202, %p15;
	@%p7 bra 	$L__BB0_19;
	mov.f64 	%fd208, 0d0000000000000000;
	mul.rn.f64 	%fd708, %fd3, %fd208;
	mov.b32 	%r197, 1;
	bra.uni 	$L__BB0_22;
$L__BB0_19:
	mul.f64 	%fd203, %fd3, 0d3FE45F306DC9C883;
	cvt.rni.s32.f64 	%r196, %fd203;
	cvt.rn.f64.s32 	%fd204, %r196;
	fma.rn.f64 	%fd205, %fd204, 0dBFF921FB54442D18, %fd3;
	fma.rn.f64 	%fd206, %fd204, 0dBC91A62633145C00, %fd205;
	fma.rn.f64 	%fd708, %fd204, 0dB97B839A252049C0, %fd206;
	setp.ltu.f64 	%p16, %fd11, 0d41E0000000000000;
	@%p16 bra 	$L__BB0_21;
	{ // callseq 3, 0
	.param .b64 param0;
	st.param.f64 	[param0], %fd3;
	.param .align 16 .b8 retval0[16];
	call.uni (retval0), 
	__internal_trig_reduction_slowpathd, 
	(
	param0
	);
	ld.param.f64 	%fd708, [retval0];
	ld.param.b32 	%r196, [retval0+8];
	} // callseq 3
$L__BB0_21:
	add.s32 	%r197, %r196, 1;
$L__BB0_22:
	shl.b32 	%r96, %r197, 6;
	cvt.u64.u32 	%rd27, %r96;
	and.b64  	%rd28, %rd27, 64;
	mov.u64 	%rd29, __cudart_sin_cos_coeffs;
	add.s64 	%rd30, %rd29, %rd28;
	mul.rn.f64 	%fd209, %fd708, %fd708;
	and.b32  	%r97, %r197, 1;
	setp.eq.b32 	%p17, %r97, 1;
	selp.f64 	%fd210, 0dBDA8FF8320FD8164, 0d3DE5DB65F9785EBA, %p17;
	ld.global.nc.v2.f64 	{%fd211, %fd212}, [%rd30];
	fma.rn.f64 	%fd213, %fd210, %fd209, %fd211;
	fma.rn.f64 	%fd214, %fd213, %fd209, %fd212;
	ld.global.nc.v2.f64 	{%fd215, %fd216}, [%rd30+16];
	fma.rn.f64 	%fd217, %fd214, %fd209, %fd215;
	fma.rn.f64 	%fd218, %fd217, %fd209, %fd216;
	ld.global.nc.v2.f64 	{%fd219, %fd220}, [%rd30+32];
	fma.rn.f64 	%fd221, %fd218, %fd209, %fd219;
	fma.rn.f64 	%fd222, %fd221, %fd209, %fd220;
	fma.rn.f64 	%fd223, %fd222, %fd708, %fd708;
	fma.rn.f64 	%fd224, %fd222, %fd209, 0d3FF0000000000000;
	selp.f64 	%fd225, %fd224, %fd223, %p17;
	and.b32  	%r98, %r197, 2;
	setp.eq.s32 	%p18, %r98, 0;
	mov.f64 	%fd226, 0d0000000000000000;
	sub.f64 	%fd227, %fd226, %fd225;
	selp.f64 	%fd228, %fd225, %fd227, %p18;
	mul.f64 	%fd28, %fd22, %fd228;
	sub.f64 	%fd29, %fd2, %fd4;
	abs.f64 	%fd30, %fd29;
	setp.neu.f64 	%p19, %fd30, 0d7FF0000000000000;
	@%p19 bra 	$L__BB0_24;
	mov.f64 	%fd234, 0d0000000000000000;
	mul.rn.f64 	%fd710, %fd29, %fd234;
	mov.b32 	%r199, 1;
	bra.uni 	$L__BB0_27;
$L__BB0_24:
	mul.f64 	%fd229, %fd29, 0d3FE45F306DC9C883;
	cvt.rni.s32.f64 	%r198, %fd229;
	cvt.rn.f64.s32 	%fd230, %r198;
	fma.rn.f64 	%fd231, %fd230, 0dBFF921FB54442D18, %fd29;
	fma.rn.f64 	%fd232, %fd230, 0dBC91A62633145C00, %fd231;
	fma.rn.f64 	%fd710, %fd230, 0dB97B839A252049C0, %fd232;
	setp.ltu.f64 	%p20, %fd30, 0d41E0000000000000;
	@%p20 bra 	$L__BB0_26;
	{ // callseq 4, 0
	.param .b64 param0;
	st.param.f64 	[param0], %fd29;
	.param .align 16 .b8 retval0[16];
	call.uni (retval0), 
	__internal_trig_reduction_slowpathd, 
	(
	param0
	);
	ld.param.f64 	%fd710, [retval0];
	ld.param.b32 	%r198, [retval0+8];
	} // callseq 4
$L__BB0_26:
	add.s32 	%r199, %r198, 1;
$L__BB0_27:
	shl.b32 	%r101, %r199, 6;
	cvt.u64.u32 	%rd31, %r101;
	and.b64  	%rd32, %rd31, 64;
	add.s64 	%rd34, %rd29, %rd32;
	mul.rn.f64 	%fd235, %fd710, %fd710;
	and.b32  	%r102, %r199, 1;
	setp.eq.b32 	%p21, %r102, 1;
	selp.f64 	%fd236, 0dBDA8FF8320FD8164, 0d3DE5DB65F9785EBA, %p21;
	ld.global.nc.v2.f64 	{%fd237, %fd238}, [%rd34];
	fma.rn.f64 	%fd239, %fd236, %fd235, %fd237;
	fma.rn.f64 	%fd240, %fd239, %fd235, %fd238;
	ld.global.nc.v2.f64 	{%fd241, %fd242}, [%rd34+16];
	fma.rn.f64 	%fd243, %fd240, %fd235, %fd241;
	fma.rn.f64 	%fd244, %fd243, %fd235, %fd242;
	ld.global.nc.v2.f64 	{%fd245, %fd246}, [%rd34+32];
	fma.rn.f64 	%fd247, %fd244, %fd235, %fd245;
	fma.rn.f64 	%fd248, %fd247, %fd235, %fd246;
	fma.rn.f64 	%fd249, %fd248, %fd710, %fd710;
	fma.rn.f64 	%fd250, %fd248, %fd235, 0d3FF0000000000000;
	selp.f64 	%fd251, %fd250, %fd249, %p21;
	and.b32  	%r103, %r199, 2;
	setp.eq.s32 	%p22, %r103, 0;
	mov.f64 	%fd252, 0d0000000000000000;
	sub.f64 	%fd253, %fd252, %fd251;
	selp.f64 	%fd254, %fd251, %fd253, %p22;
	fma.rn.f64 	%fd36, %fd28, %fd254, %fd16;
	{
	.reg .b32 %temp; 
	mov.b64 	{%temp, %r27}, %fd36;
	}
	abs.f64 	%fd37, %fd36;
	{
	.reg .b32 %temp; 
	mov.b64 	{%temp, %r104}, %fd37;
	}
	setp.gt.s32 	%p23, %r104, 1071801957;
	@%p23 bra 	$L__BB0_31;
	mul.f64 	%fd295, %fd36, %fd36;
	fma.rn.f64 	%fd296, %fd295, 0d3FB0066BDC1895E9, 0dBFB3823B180754AF;
	fma.rn.f64 	%fd297, %fd296, %fd295, 0d3FB11E52CC2F79AE;
	fma.rn.f64 	%fd298, %fd297, %fd295, 0dBF924EAF3526861B;
	fma.rn.f64 	%fd299, %fd298, %fd295, 0d3F91DF02A31E6CB7;
	fma.rn.f64 	%fd300, %fd299, %fd295, 0d3F847D18B0EEC6CC;
	fma.rn.f64 	%fd301, %fd300, %fd295, 0d3F8D0AF961BA53B0;
	fma.rn.f64 	%fd302, %fd301, %fd295, 0d3F91BF7734CF1C48;
	fma.rn.f64 	%fd303, %fd302, %fd295, 0d3F96E91483144EF7;
	fma.rn.f64 	%fd304, %fd303, %fd295, 0d3F9F1C6E0A4F9F81;
	fma.rn.f64 	%fd305, %fd304, %fd295, 0d3FA6DB6DC27FA92B;
	fma.rn.f64 	%fd306, %fd305, %fd295, 0d3FB333333320F91B;
	fma.rn.f64 	%fd307, %fd306, %fd295, 0d3FC5555555555F4D;
	mul.f64 	%fd308, %fd295, %fd307;
	fma.rn.f64 	%fd38, %fd308, %fd37, %fd37;
	setp.gt.s32 	%p27, %r27, -1;
	@%p27 bra 	$L__BB0_30;
	mov.f64 	%fd313, 0d3C91A62633145C07;
	add.rn.f64 	%fd314, %fd38, %fd313;
	mov.f64 	%fd315, 0d3FF921FB54442D18;
	add.rn.f64 	%fd711, %fd315, %fd314;
	bra.uni 	$L__BB0_32;
$L__BB0_30:
	mov.f64 	%fd309, 0dBC91A62633145C07;
	add.rn.f64 	%fd310, %fd38, %fd309;
	neg.f64 	%fd311, %fd310;
	mov.f64 	%fd312, 0d3FF921FB54442D18;
	add.rn.f64 	%fd711, %fd312, %fd311;
	bra.uni 	$L__BB0_32;
$L__BB0_31:
	mov.f64 	%fd255, 0d3FF0000000000000;
	sub.f64 	%fd256, %fd255, %fd37;
	{
	.reg .b32 %temp; 
	mov.b64 	{%r105, %temp}, %fd256;
	}
	{
	.reg .b32 %temp; 
	mov.b64 	{%temp, %r106}, %fd256;
	}
	add.s32 	%r107, %r106, -1048576;
	mov.b64 	%fd257, {%r105, %r107};
	rsqrt.approx.ftz.f64 	%fd258, %fd257;
	{
	.reg .b32 %temp; 
	mov.b64 	{%r108, %temp}, %fd258;
	}
	{
	.reg .b32 %temp; 
	mov.b64 	{%temp, %r109}, %fd258;
	}
	add.s32 	%r110, %r109, -1048576;
	mov.b64 	%fd259, {%r108, %r110};
	mul.f64 	%fd260, %fd257, %fd258;
	neg.f64 	%fd261, %fd260;
	fma.rn.f64 	%fd262, %fd260, %fd261, %fd257;
	fma.rn.f64 	%fd263, %fd262, %fd259, %fd260;
	neg.f64 	%fd264, %fd263;
	fma.rn.f64 	%fd265, %fd258, %fd264, 0d3FF0000000000000;
	fma.rn.f64 	%fd266, %fd265, %fd259, %fd259;
	fma.rn.f64 	%fd267, %fd263, %fd264, %fd257;
	fma.rn.f64 	%fd268, %fd267, %fd266, %fd263;
	{
	.reg .b32 %temp; 
	mov.b64 	{%r111, %temp}, %fd268;
	}
	{
	.reg .b32 %temp; 
	mov.b64 	{%temp, %r112}, %fd268;
	}
	add.s32 	%r113, %r112, 1048576;
	mov.b64 	%fd269, {%r111, %r113};
	fma.rn.f64 	%fd270, %fd256, 0d3EC715B371155F70, 0dBEBAC2FE66FAAC4B;
	fma.rn.f64 	%fd271, %fd270, %fd256, 0d3ED9A9B88EFCD9B8;
	fma.rn.f64 	%fd272, %fd271, %fd256, 0d3EDD0F40A8A0C4C3;
	fma.rn.f64 	%fd273, %fd272, %fd256, 0d3EF46D4CFA9E0E1F;
	fma.rn.f64 	%fd274, %fd273, %fd256, 0d3F079C168D1E2422;
	fma.rn.f64 	%fd275, %fd274, %fd256, 0d3F1C9A88C3BCA540;
	fma.rn.f64 	%fd276, %fd275, %fd256, 0d3F31C4E64BD476DF;
	fma.rn.f64 	%fd277, %fd276, %fd256, 0d3F46E8BA60009C8F;
	fma.rn.f64 	%fd278, %fd277, %fd256, 0d3F5F1C71C62B05A2;
	fma.rn.f64 	%fd279, %fd278, %fd256, 0d3F76DB6DB6DC9F2C;
	fma.rn.f64 	%fd280, %fd279, %fd256, 0d3F9333333333329C;
	fma.rn.f64 	%fd281, %fd280, %fd256, 0d3FB5555555555555;
	setp.lt.s32 	%p24, %r106, 1;
	mov.f64 	%fd282, 0d0000000000000000;
	mul.rn.f64 	%fd283, %fd37, %fd282;
	mul.f64 	%fd284, %fd256, %fd281;
	fma.rn.f64 	%fd285, %fd284, %fd269, %fd269;
	selp.f64 	%fd286, %fd283, %fd285, %p24;
	setp.lt.s32 	%p25, %r106, 0;
	mov.f64 	%fd287, 0d7FF0000000000000;
	mul.rn.f64 	%fd288, %fd286, %fd287;
	selp.f64 	%fd289, %fd288, %fd286, %p25;
	setp.lt.s32 	%p26, %r27, 0;
	mov.f64 	%fd290, 0dBCA1A62633145C07;
	add.rn.f64 	%fd291, %fd289, %fd290;
	neg.f64 	%fd292, %fd291;
	mov.f64 	%fd293, 0d400921FB54442D18;
	add.rn.f64 	%fd294, %fd293, %fd292;
	selp.f64 	%fd711, %fd294, %fd289, %p26;
$L__BB0_32:
	mul.f64 	%fd316, %fd711, 0d404CA5DC1A63C1F8;
	mul.f64 	%fd317, %fd316, 0d4010000000000000;
	cvt.rmi.f64.f64 	%fd318, %fd317;
	cvt.rzi.s32.f64 	%r114, %fd318;
	mul.wide.s32 	%rd35, %r114, 4;
	add.s64 	%rd36, %rd3, %rd35;
	atom.global.add.u32 	%r115, [%rd36], 1;
	setp.le.s32 	%p28, %r191, %r190;
	@%p28 bra 	$L__BB0_90;
	ld.global.f64 	%fd43, [%rd6];
	ld.global.f64 	%fd44, [%rd6+8];
	mul.wide.s32 	%rd37, %r191, 16;
	add.s64 	%rd38, %rd1, %rd37;
	ld.global.f64 	%fd45, [%rd38];
	ld.global.f64 	%fd46, [%rd38+8];
	abs.f64 	%fd47, %fd43;
	setp.neu.f64 	%p29, %fd47, 0d7FF0000000000000;
	@%p29 bra 	$L__BB0_35;
	mov.f64 	%fd324, 0d0000000000000000;
	mul.rn.f64 	%fd712, %fd43, %fd324;
	mov.b32 	%r200, 0;
	bra.uni 	$L__BB0_37;
$L__BB0_35:
	mul.f64 	%fd319, %fd43, 0d3FE45F306DC9C883;
	cvt.rni.s32.f64 	%r200, %fd319;
	cvt.rn.f64.s32 	%fd320, %r200;
	fma.rn.f64 	%fd321, %fd320, 0dBFF921FB54442D18, %fd43;
	fma.rn.f64 	%fd322, %fd320, 0dBC91A62633145C00, %fd321;
	fma.rn.f64 	%fd712, %fd320, 0dB97B839A252049C0, %fd322;
	setp.ltu.f64 	%p30, %fd47, 0d41E0000000000000;
	@%p30 bra 	$L__BB0_37;
	{ // callseq 5, 0
	.param .b64 param0;
	st.param.f64 	[param0], %fd43;
	.param .align 16 .b8 retval0[16];
	call.uni (retval0), 
	__internal_trig_reduction_slowpathd, 
	(
	param0
	);
	ld.param.f64 	%fd712, [retval0];
	ld.param.b32 	%r200, [retval0+8];
	} // callseq 5
$L__BB0_37:
	shl.b32 	%r118, %r200, 6;
	cvt.u64.u32 	%rd39, %r118;
	and.b64  	%rd40, %rd39, 64;
	mov.u64 	%rd41, __cudart_sin_cos_coeffs;
	add.s64 	%rd42, %rd41, %rd40;
	mul.rn.f64 	%fd325, %fd712, %fd712;
	and.b32  	%r119, %r200, 1;
	setp.eq.b32 	%p31, %r119, 1;
	selp.f64 	%fd326, 0dBDA8FF8320FD8164, 0d3DE5DB65F9785EBA, %p31;
	ld.global.nc.v2.f64 	{%fd327, %fd328}, [%rd42];
	fma.rn.f64 	%fd329, %fd326, %fd325, %fd327;
	fma.rn.f64 	%fd330, %fd329, %fd325, %fd328;
	ld.global.nc.v2.f64 	{%fd331, %fd332}, [%rd42+16];
	fma.rn.f64 	%fd333, %fd330, %fd325, %fd331;
	fma.rn.f64 	%fd334, %fd333, %fd325, %fd332;
	ld.global.nc.v2.f64 	{%fd335, %fd336}, [%rd42+32];
	fma.rn.f64 	%fd337, %fd334, %fd325, %fd335;
	fma.rn.f64 	%fd338, %fd337, %fd325, %fd336;
	fma.rn.f64 	%fd339, %fd338, %fd712, %fd712;
	fma.rn.f64 	%fd340, %fd338, %fd325, 0d3FF0000000000000;
	selp.f64 	%fd341, %fd340, %fd339, %p31;
	and.b32  	%r120, %r200, 2;
	setp.eq.s32 	%p32, %r120, 0;
	mov.f64 	%fd342, 0d0000000000000000;
	sub.f64 	%fd343, %fd342, %fd341;
	selp.f64 	%fd52, %fd341, %fd343, %p32;
	abs.f64 	%fd53, %fd45;
	setp.neu.f64 	%p33, %fd53, 0d7FF0000000000000;
	@%p33 bra 	$L__BB0_39;
	mov.f64 	%fd349, 0d0000000000000000;
	mul.rn.f64 	%fd713, %fd45, %fd349;
	mov.b32 	%r201, 0;
	bra.uni 	$L__BB0_41;
$L__BB0_39:
	mul.f64 	%fd344, %fd45, 0d3FE45F306DC9C883;
	cvt.rni.s32.f64 	%r201, %fd344;
	cvt.rn.f64.s32 	%fd345, %r201;
	fma.rn.f64 	%fd346, %fd345, 0dBFF921FB54442D18, %fd45;
	fma.rn.f64 	%fd347, %fd345, 0dBC91A62633145C00, %fd346;
	fma.rn.f64 	%fd713, %fd345, 0dB97B839A252049C0, %fd347;
	setp.ltu.f64 	%p34, %fd53, 0d41E0000000000000;
	@%p34 bra 	$L__BB0_41;
	{ // callseq 6, 0
	.param .b64 param0;
	st.param.f64 	[param0], %fd45;
	.param .align 16 .b8 retval0[16];
	call.uni (retval0), 
	__internal_trig_reduction_slowpathd, 
	(
	param0
	);
	ld.param.f64 	%fd713, [retval0];
	ld.param.b32 	%r201, [retval0+8];
	} // callseq 6
$L__BB0_41:
	shl.b32 	%r123, %r201, 6;
	cvt.u64.u32 	%rd43, %r123;
	and.b64  	%rd44, %rd43, 64;
	mov.u64 	%rd45, __cudart_sin_cos_coeffs;
	add.s64 	%rd46, %rd45, %rd44;
	mul.rn.f64 	%fd350, %fd713, %fd713;
	and.b32  	%r124, %r201, 1;
	setp.eq.b32 	%p36, %r124, 1;
	selp.f64 	%fd351, 0dBDA8FF8320FD8164, 0d3DE5DB65F9785EBA, %p36;
	ld.global.nc.v2.f64 	{%fd352, %fd353}, [%rd46];
	fma.rn.f64 	%fd354, %fd351, %fd350, %fd352;
	fma.rn.f64 	%fd355, %fd354, %fd350, %fd353;
	ld.global.nc.v2.f64 	{%fd356, %fd357}, [%rd46+16];
	fma.rn.f64 	%fd358, %fd355, %fd350, %fd356;
	fma.rn.f64 	%fd359, %fd358, %fd350, %fd357;
	ld.global.nc.v2.f64 	{%fd360, %fd361}, [%rd46+32];
	fma.rn.f64 	%fd362, %fd359, %fd350, %fd360;
	fma.rn.f64 	%fd363, %fd362, %fd350, %fd361;
	fma.rn.f64 	%fd364, %fd363, %fd713, %fd713;
	fma.rn.f64 	%fd365, %fd363, %fd350, 0d3FF0000000000000;
	selp.f64 	%fd366, %fd365, %fd364, %p36;
	and.b32  	%r125, %r201, 2;
	setp.eq.s32 	%p37, %r125, 0;
	mov.f64 	%fd367, 0d0000000000000000;
	sub.f64 	%fd368, %fd367, %fd366;
	selp.f64 	%fd369, %fd366, %fd368, %p37;
	mul.f64 	%fd58, %fd52, %fd369;
	@%p29 bra 	$L__BB0_43;
	mov.f64 	%fd375, 0d0000000000000000;
	mul.rn.f64 	%fd715, %fd43, %fd375;
	mov.b32 	%r203, 1;
	bra.uni 	$L__BB0_46;
$L__BB0_43:
	mul.f64 	%fd370, %fd43, 0d3FE45F306DC9C883;
	cvt.rni.s32.f64 	%r202, %fd370;
	cvt.rn.f64.s32 	%fd371, %r202;
	fma.rn.f64 	%fd372, %fd371, 0dBFF921FB54442D18, %fd43;
	fma.rn.f64 	%fd373, %fd371, 0dBC91A62633145C00, %fd372;
	fma.rn.f64 	%fd715, %fd371, 0dB97B839A252049C0, %fd373;
	setp.ltu.f64 	%p38, %fd47, 0d41E0000000000000;
	@%p38 bra 	$L__BB0_45;
	{ // callseq 7, 0
	.param .b64 param0;
	st.param.f64 	[param0], %fd43;
	.param .align 16 .b8 retval0[16];
	call.uni (retval0), 
	__internal_trig_reduction_slowpathd, 
	(
	param0
	);
	ld.param.f64 	%fd715, [retval0];
	ld.param.b32 	%r202, [retval0+8];
	} // callseq 7
$L__BB0_45:
	add.s32 	%r203, %r202, 1;
$L__BB0_46:
	shl.b32 	%r128, %r203, 6;
	cvt.u64.u32 	%rd47, %r128;
	and.b64  	%rd48, %rd47, 64;
	mov.u64 	%rd49, __cudart_sin_cos_coeffs;
	add.s64 	%rd50, %rd49, %rd48;
	mul.rn.f64 	%fd376, %fd715, %fd715;
	and.b32  	%r129, %r203, 1;
	setp.eq.b32 	%p40, %r129, 1;
	selp.f64 	%fd377, 0dBDA8FF8320FD8164, 0d3DE5DB65F9785EBA, %p40;
	ld.global.nc.v2.f64 	{%fd378, %fd379}, [%rd50];
	fma.rn.f64 	%fd380, %fd377, %fd376, %fd378;
	fma.rn.f64 	%fd381, %fd380, %fd376, %fd379;
	ld.global.nc.v2.f64 	{%fd382, %fd383}, [%rd50+16];
	fma.rn.f64 	%fd384, %fd381, %fd376, %fd382;
	fma.rn.f64 	%fd385, %fd384, %fd376, %fd383;
	ld.global.nc.v2.f64 	{%fd386, %fd387}, [%rd50+32];
	fma.rn.f64 	%fd388, %fd385, %fd376, %fd386;
	fma.rn.f64 	%fd389, %fd388, %fd376, %fd387;
	fma.rn.f64 	%fd390, %fd389, %fd715, %fd715;
	fma.rn.f64 	%fd391, %fd389, %fd376, 0d3FF0000000000000;
	selp.f64 	%fd392, %fd391, %fd390, %p40;
	and.b32  	%r130, %r203, 2;
	setp.eq.s32 	%p41, %r130, 0;
	mov.f64 	%fd393, 0d0000000000000000;
	sub.f64 	%fd394, %fd393, %fd392;
	selp.f64 	%fd64, %fd392, %fd394, %p41;
	@%p33 bra 	$L__BB0_48;
	mov.f64 	%fd400, 0d0000000000000000;
	mul.rn.f64 	%fd717, %fd45, %fd400;
	mov.b32 	%r205, 1;
	bra.uni 	$L__BB0_51;
$L__BB0_48:
	mul.f64 	%fd395, %fd45, 0d3FE45F306DC9C883;
	cvt.rni.s32.f64 	%r204, %fd395;
	cvt.rn.f64.s32 	%fd396, %r204;
	fma.rn.f64 	%fd397, %fd396, 0dBFF921FB54442D18, %fd45;
	fma.rn.f64 	%fd398, %fd396, 0dBC91A62633145C00, %fd397;
	fma.rn.f64 	%fd717, %fd396, 0dB97B839A252049C0, %fd398;
	setp.ltu.f64 	%p42, %fd53, 0d41E0000000000000;
	@%p42 bra 	$L__BB0_50;
	{ // callseq 8, 0
	.param .b64 param0;
	st.param.f64 	[param0], %fd45;
	.param .align 16 .b8 retval0[16];
	call.uni (retval0), 
	__internal_trig_reduction_slowpathd, 
	(
	param0
	);
	ld.param.f64 	%fd717, [retval0];
	ld.param.b32 	%r204, [retval0+8];
	} // callseq 8
$L__BB0_50:
	add.s32 	%r205, %r204, 1;
$L__BB0_51:
	shl.b32 	%r133, %r205, 6;
	cvt.u64.u32 	%rd51, %r133;
	and.b64  	%rd52, %rd51, 64;
	mov.u64 	%rd53, __cudart_sin_cos_coeffs;
	add.s64 	%rd54, %rd53, %rd52;
	mul.rn.f64 	%fd401, %fd717, %fd717;
	and.b32  	%r134, %r205, 1;
	setp.eq.b32 	%p43, %r134, 1;
	selp.f64 	%fd402, 0dBDA8FF8320FD8164, 0d3DE5DB65F9785EBA, %p43;
	ld.global.nc.v2.f64 	{%fd403, %fd404}, [%rd54];
	fma.rn.f64 	%fd405, %fd402, %fd401, %fd403;
	fma.rn.f64 	%fd406, %fd405, %fd401, %fd404;
	ld.global.nc.v2.f64 	{%fd407, %fd408}, [%rd54+16];
	fma.rn.f64 	%fd409, %fd406, %fd401, %fd407;
	fma.rn.f64 	%fd410, %fd409, %fd401, %fd408;
	ld.global.nc.v2.f64 	{%fd411, %fd412}, [%rd54+32];
	fma.rn.f64 	%fd413, %fd410, %fd401, %fd411;
	fma.rn.f64 	%fd414, %fd413, %fd401, %fd412;
	fma.rn.f64 	%fd415, %fd414, %fd717, %fd717;
	fma.rn.f64 	%fd416, %fd414, %fd401, 0d3FF0000000000000;
	selp.f64 	%fd417, %fd416, %fd415, %p43;
	and.b32  	%r135, %r205, 2;
	setp.eq.s32 	%p44, %r135, 0;
	mov.f64 	%fd418, 0d0000000000000000;
	sub.f64 	%fd419, %fd418, %fd417;
	selp.f64 	%fd420, %fd417, %fd419, %p44;
	mul.f64 	%fd70, %fd64, %fd420;
	sub.f64 	%fd71, %fd44, %fd46;
	abs.f64 	%fd72, %fd71;
	setp.neu.f64 	%p45, %fd72, 0d7FF0000000000000;
	@%p45 bra 	$L__BB0_53;
	mov.f64 	%fd426, 0d0000000000000000;
	mul.rn.f64 	%fd719, %fd71, %fd426;
	mov.b32 	%r207, 1;
	bra.uni 	$L__BB0_56;
$L__BB0_53:
	mul.f64 	%fd421, %fd71, 0d3FE45F306DC9C883;
	cvt.rni.s32.f64 	%r206, %fd421;
	cvt.rn.f64.s32 	%fd422, %r206;
	fma.rn.f64 	%fd423, %fd422, 0dBFF921FB54442D18, %fd71;
	fma.rn.f64 	%fd424, %fd422, 0dBC91A62633145C00, %fd423;
	fma.rn.f64 	%fd719, %fd422, 0dB97B839A252049C0, %fd424;
	setp.ltu.f64 	%p46, %fd72, 0d41E0000000000000;
	@%p46 bra 	$L__BB0_55;
	{ // callseq 9, 0
	.param .b64 param0;
	st.param.f64 	[param0], %fd71;
	.param .align 16 .b8 retval0[16];
	call.uni (retval0), 
	__internal_trig_reduction_slowpathd, 
	(
	param0
	);
	ld.param.f64 	%fd719, [retval0];
	ld.param.b32 	%r206, [retval0+8];
	} // callseq 9
$L__BB0_55:
	add.s32 	%r207, %r206, 1;
$L__BB0_56:
	shl.b32 	%r138, %r207, 6;
	cvt.u64.u32 	%rd55, %r138;
	and.b64  	%rd56, %rd55, 64;
	add.s64 	%rd58, %rd53, %rd56;
	mul.rn.f64 	%fd427, %fd719, %fd719;
	and.b32  	%r139, %r207, 1;
	setp.eq.b32 	%p47, %r139, 1;
	selp.f64 	%fd428, 0dBDA8FF8320FD8164, 0d3DE5DB65F9785EBA, %p47;
	ld.global.nc.v2.f64 	{%fd429, %fd430}, [%rd58];
	fma.rn.f64 	%fd431, %fd428, %fd427, %fd429;
	fma.rn.f64 	%fd432, %fd431, %fd427, %fd430;
	ld.global.nc.v2.f64 	{%fd433, %fd434}, [%rd58+16];
	fma.rn.f64 	%fd435, %fd432, %fd427, %fd433;
	fma.rn.f64 	%fd436, %fd435, %fd427, %fd434;
	ld.global.nc.v2.f64 	{%fd437, %fd438}, [%rd58+32];
	fma.rn.f64 	%fd439, %fd436, %fd427, %fd437;
	fma.rn.f64 	%fd440, %fd439, %fd427, %fd438;
	fma.rn.f64 	%fd441, %fd440, %fd719, %fd719;
	fma.rn.f64 	%fd442, %fd440, %fd427, 0d3FF0000000000000;
	selp.f64 	%fd443, %fd442, %fd441, %p47;
	and.b32  	%r140, %r207, 2;
	setp.eq.s32 	%p48, %r140, 0;
	mov.f64 	%fd444, 0d0000000000000000;
	sub.f64 	%fd445, %fd444, %fd443;
	selp.f64 	%fd446, %fd443, %fd445, %p48;
	fma.rn.f64 	%fd78, %fd70, %fd446, %fd58;
	{
	.reg .b32 %temp; 
	mov.b64 	{%temp, %r49}, %fd78;
	}
	abs.f64 	%fd79, %fd78;
	{
	.reg .b32 %temp; 
	mov.b64 	{%temp, %r141}, %fd79;
	}
	setp.gt.s32 	%p49, %r141, 1071801957;
	@%p49 bra 	$L__BB0_60;
	mul.f64 	%fd487, %fd78, %fd78;
	fma.rn.f64 	%fd488, %fd487, 0d3FB0066BDC1895E9, 0dBFB3823B180754AF;
	fma.rn.f64 	%fd489, %fd488, %fd487, 0d3FB11E52CC2F79AE;
	fma.rn.f64 	%fd490, %fd489, %fd487, 0dBF924EAF3526861B;
	fma.rn.f64 	%fd491, %fd490, %fd487, 0d3F91DF02A31E6CB7;
	fma.rn.f64 	%fd492, %fd491, %fd487, 0d3F847D18B0EEC6CC;
	fma.rn.f64 	%fd493, %fd492, %fd487, 0d3F8D0AF961BA53B0;
	fma.rn.f64 	%fd494, %fd493, %fd487, 0d3F91BF7734CF1C48;
	fma.rn.f64 	%fd495, %fd494, %fd487, 0d3F96E91483144EF7;
	fma.rn.f64 	%fd496, %fd495, %fd487, 0d3F9F1C6E0A4F9F81;
	fma.rn.f64 	%fd497, %fd496, %fd487, 0d3FA6DB6DC27FA92B;
	fma.rn.f64 	%fd498, %fd497, %fd487, 0d3FB333333320F91B;
	fma.rn.f64 	%fd499, %fd498, %fd487, 0d3FC5555555555F4D;
	mul.f64 	%fd500, %fd487, %fd499;
	fma.rn.f64 	%fd80, %fd500, %fd79, %fd79;
	setp.gt.s32 	%p53, %r49, -1;
	@%p53 bra 	$L__BB0_59;
	mov.f64 	%fd505, 0d3C91A62633145C07;
	add.rn.f64 	%fd506, %fd80, %fd505;
	mov.f64 	%fd507, 0d3FF921FB54442D18;
	add.rn.f64 	%fd720, %fd507, %fd506;
	bra.uni 	$L__BB0_61;
$L__BB0_59:
	mov.f64 	%fd501, 0dBC91A62633145C07;
	add.rn.f64 	%fd502, %fd80, %fd501;
	neg.f64 	%fd503, %fd502;
	mov.f64 	%fd504, 0d3FF921FB54442D18;
	add.rn.f64 	%fd720, %fd504, %fd503;
	bra.uni 	$L__BB0_61;
$L__BB0_60:
	mov.f64 	%fd447, 0d3FF0000000000000;
	sub.f64 	%fd448, %fd447, %fd79;
	{
	.reg .b32 %temp; 
	mov.b64 	{%r142, %temp}, %fd448;
	}
	{
	.reg .b32 %temp; 
	mov.b64 	{%temp, %r143}, %fd448;
	}
	add.s32 	%r144, %r143, -1048576;
	mov.b64 	%fd449, {%r142, %r144};
	rsqrt.approx.ftz.f64 	%fd450, %fd449;
	{
	.reg .b32 %temp; 
	mov.b64 	{%r145, %temp}, %fd450;
	}
	{
	.reg .b32 %temp; 
	mov.b64 	{%temp, %r146}, %fd450;
	}
	add.s32 	%r147, %r146, -1048576;
	mov.b64 	%fd451, {%r145, %r147};
	mul.f64 	%fd452, %fd449, %fd450;
	neg.f64 	%fd453, %fd452;
	fma.rn.f64 	%fd454, %fd452, %fd453, %fd449;
	fma.rn.f64 	%fd455, %fd454, %fd451, %fd452;
	neg.f64 	%fd456, %fd455;
	fma.rn.f64 	%fd457, %fd450, %fd456, 0d3FF0000000000000;
	fma.rn.f64 	%fd458, %fd457, %fd451, %fd451;
	fma.rn.f64 	%fd459, %fd455, %fd456, %fd449;
	fma.rn.f64 	%fd460, %fd459, %fd458, %fd455;
	{
	.reg .b32 %temp; 
	mov.b64 	{%r148, %temp}, %fd460;
	}
	{
	.reg .b32 %temp; 
	mov.b64 	{%temp, %r149}, %fd460;
	}
	add.s32 	%r150, %r149, 1048576;
	mov.b64 	%fd461, {%r148, %r150};
	fma.rn.f64 	%fd462, %fd448, 0d3EC715B371155F70, 0dBEBAC2FE66FAAC4B;
	fma.rn.f64 	%fd463, %fd462, %fd448, 0d3ED9A9B88EFCD9B8;
	fma.rn.f64 	%fd464, %fd463, %fd448, 0d3EDD0F40A8A0C4C3;
	fma.rn.f64 	%fd465, %fd464, %fd448, 0d3EF46D4CFA9E0E1F;
	fma.rn.f64 	%fd466, %fd465, %fd448, 0d3F079C168D1E2422;
	fma.rn.f64 	%fd467, %fd466, %fd448, 0d3F1C9A88C3BCA540;
	fma.rn.f64 	%fd468, %fd467, %fd448, 0d3F31C4E64BD476DF;
	fma.rn.f64 	%fd469, %fd468, %fd448, 0d3F46E8BA60009C8F;
	fma.rn.f64 	%fd470, %fd469, %fd448, 0d3F5F1C71C62B05A2;
	fma.rn.f64 	%fd471, %fd470, %fd448, 0d3F76DB6DB6DC9F2C;
	fma.rn.f64 	%fd472, %fd471, %fd448, 0d3F9333333333329C;
	fma.rn.f64 	%fd473, %fd472, %fd448, 0d3FB5555555555555;
	setp.lt.s32 	%p50, %r143, 1;
	mov.f64 	%fd474, 0d0000000000000000;
	mul.rn.f64 	%fd475, %fd79, %fd474;
	mul.f64 	%fd476, %fd448, %fd473;
	fma.rn.f64 	%fd477, %fd476, %fd461, %fd461;
	selp.f64 	%fd478, %fd475, %fd477, %p50;
	setp.lt.s32 	%p51, %r143, 0;
	mov.f64 	%fd479, 0d7FF0000000000000;
	mul.rn.f64 	%fd480, %fd478, %fd479;
	selp.f64 	%fd481, %fd480, %fd478, %p51;
	setp.lt.s32 	%p52, %r49, 0;
	mov.f64 	%fd482, 0dBCA1A62633145C07;
	add.rn.f64 	%fd483, %fd481, %fd482;
	neg.f64 	%fd484, %fd483;
	mov.f64 	%fd485, 0d400921FB54442D18;
	add.rn.f64 	%fd486, %fd485, %fd484;
	selp.f64 	%fd720, %fd486, %fd481, %p52;
$L__BB0_61:
	mul.f64 	%fd508, %fd720, 0d404CA5DC1A63C1F8;
	mul.f64 	%fd509, %fd508, 0d4010000000000000;
	cvt.rmi.f64.f64 	%fd510, %fd509;
	cvt.rzi.s32.f64 	%r151, %fd510;
	mul.wide.s32 	%rd59, %r151, 4;
	add.s64 	%rd60, %rd4, %rd59;
	atom.global.add.u32 	%r152, [%rd60], 1;
	mul.wide.u32 	%rd61, %r190, 16;
	add.s64 	%rd62, %rd2, %rd61;
	ld.global.f64 	%fd85, [%rd62];
	ld.global.f64 	%fd86, [%rd62+8];
	ld.global.f64 	%fd87, [%rd7];
	ld.global.f64 	%fd88, [%rd7+8];
	abs.f64 	%fd89, %fd85;
	setp.neu.f64 	%p54, %fd89, 0d7FF0000000000000;
	@%p54 bra 	$L__BB0_63;
	mov.f64 	%fd516, 0d0000000000000000;
	mul.rn.f64 	%fd721, %fd85, %fd516;
	mov.b32 	%r208, 0;
	bra.uni 	$L__BB0_65;
$L__BB0_63:
	mul.f64 	%fd511, %fd85, 0d3FE45F306DC9C883;
	cvt.rni.s32.f64 	%r208, %fd511;
	cvt.rn.f64.s32 	%fd512, %r208;
	fma.rn.f64 	%fd513, %fd512, 0dBFF921FB54442D18, %fd85;
	fma.rn.f64 	%fd514, %fd512, 0dBC91A62633145C00, %fd513;
	fma.rn.f64 	%fd721, %fd512, 0dB97B839A252049C0, %fd514;
	setp.ltu.f64 	%p55, %fd89, 0d41E0000000000000;
	@%p55 bra 	$L__BB0_65;
	{ // callseq 10, 0
	.param .b64 param0;
	st.param.f64 	[param0], %fd85;
	.param .align 16 .b8 retval0[16];
	call.uni (retval0), 
	__internal_trig_reduction_slowpathd, 
	(
	param0
	);
	ld.param.f64 	%fd721, [retval0];
	ld.param.b32 	%r208, [retval0+8];
	} // callseq 10
$L__BB0_65:
	shl.b32 	%r155, %r208, 6;
	cvt.u64.u32 	%rd63, %r155;
	and.b64  	%rd64, %rd63, 64;
	mov.u64 	%rd65, __cudart_sin_cos_coeffs;
	add.s64 	%rd66, %rd65, %rd64;
	mul.rn.f64 	%fd517, %fd721, %fd721;
	and.b32  	%r156, %r208, 1;
	setp.eq.b32 	%p56, %r156, 1;
	selp.f64 	%fd518, 0dBDA8FF8320FD8164, 0d3DE5DB65F9785EBA, %p56;
	ld.global.nc.v2.f64 	{%fd519, %fd520}, [%rd66];
	fma.rn.f64 	%fd521, %fd518, %fd517, %fd519;
	fma.rn.f64 	%fd522, %fd521, %fd517, %fd520;
	ld.global.nc.v2.f64 	{%fd523, %fd524}, [%rd66+16];
	fma.rn.f64 	%fd525, %fd522, %fd517, %fd523;
	fma.rn.f64 	%fd526, %fd525, %fd517, %fd524;
	ld.global.nc.v2.f64 	{%fd527, %fd528}, [%rd66+32];
	fma.rn.f64 	%fd529, %fd526, %fd517, %fd527;
	fma.rn.f64 	%fd530, %fd529, %fd517, %fd528;
	fma.rn.f64 	%fd531, %fd530, %fd721, %fd721;
	fma.rn.f64 	%fd532, %fd530, %fd517, 0d3FF0000000000000;
	selp.f64 	%fd533, %fd532, %fd531, %p56;
	and.b32  	%r157, %r208, 2;
	setp.eq.s32 	%p57, %r157, 0;
	mov.f64 	%fd534, 0d0000000000000000;
	sub.f64 	%fd535, %fd534, %fd533;
	selp.f64 	%fd94, %fd533, %fd535, %p57;
	abs.f64 	%fd95, %fd87;
	setp.neu.f64 	%p58, %fd95, 0d7FF0000000000000;
	@%p58 bra 	$L__BB0_67;
	mov.f64 	%fd541, 0d0000000000000000;
	mul.rn.f64 	%fd722, %fd87, %fd541;
	mov.b32 	%r209, 0;
	bra.uni 	$L__BB0_69;
$L__BB0_67:
	mul.f64 	%fd536, %fd87, 0d3FE45F306DC9C883;
	cvt.rni.s32.f64 	%r209, %fd536;
	cvt.rn.f64.s32 	%fd537, %r209;
	fma.rn.f64 	%fd538, %fd537, 0dBFF921FB54442D18, %fd87;
	fma.rn.f64 	%fd539, %fd537, 0dBC91A62633145C00, %fd538;
	fma.rn.f64 	%fd722, %fd537, 0dB97B839A252049C0, %fd539;
	setp.ltu.f64 	%p59, %fd95, 0d41E0000000000000;
	@%p59 bra 	$L__BB0_69;
	{ // callseq 11, 0
	.param .b64 param0;
	st.param.f64 	[param0], %fd87;
	.param .align 16 .b8 retval0[16];
	call.uni (retval0), 
	__internal_trig_reduction_slowpathd, 
	(
	param0
	);
	ld.param.f64 	%fd722, [retval0];
	ld.param.b32 	%r209, [retval0+8];
	} // callseq 11
$L__BB0_69:
	setp.neu.f64 	%p60, %fd89, 0d7FF0000000000000;
	shl.b32 	%r160, %r209, 6;
	cvt.u64.u32 	%rd67, %r160;
	and.b64  	%rd68, %rd67, 64;
	mov.u64 	%rd69, __cudart_sin_cos_coeffs;
	add.s64 	%rd70, %rd69, %rd68;
	mul.rn.f64 	%fd542, %fd722, %fd722;
	and.b32  	%r161, %r209, 1;
	setp.eq.b32 	%p61, %r161, 1;
	selp.f64 	%fd543, 0dBDA8FF8320FD8164, 0d3DE5DB65F9785EBA, %p61;
	ld.global.nc.v2.f64 	{%fd544, %fd545}, [%rd70];
	fma.rn.f64 	%fd546, %fd543, %fd542, %fd544;
	fma.rn.f64 	%fd547, %fd546, %fd542, %fd545;
	ld.global.nc.v2.f64 	{%fd548, %fd549}, [%rd70+16];
	fma.rn.f64 	%fd550, %fd547, %fd542, %fd548;
	fma.rn.f64 	%fd551, %fd550, %fd542, %fd549;
	ld.global.nc.v2.f64 	{%fd552, %fd553}, [%rd70+32];
	fma.rn.f64 	%fd554, %fd551, %fd542, %fd552;
	fma.rn.f64 	%fd555, %fd554, %fd542, %fd553;
	fma.rn.f64 	%fd556, %fd555, %fd722, %fd722;
	fma.rn.f64 	%fd557, %fd555, %fd542, 0d3FF0000000000000;
	selp.f64 	%fd558, %fd557, %fd556, %p61;
	and.b32  	%r162, %r209, 2;
	setp.eq.s32 	%p62, %r162, 0;
	mov.f64 	%fd559, 0d0000000000000000;
	sub.f64 	%fd560, %fd559, %fd558;
	selp.f64 	%fd561, %fd558, %fd560, %p62;
	mul.f64 	%fd100, %fd94, %fd561;
	@%p60 bra 	$L__BB0_71;
	mov.f64 	%fd567, 0d0000000000000000;
	mul.rn.f64 	%fd724, %fd85, %fd567;
	mov.b32 	%r211, 1;
	bra.uni 	$L__BB0_74;
$L__BB0_71:
	mul.f64 	%fd562, %fd85, 0d3FE45F306DC9C883;
	cvt.rni.s32.f64 	%r210, %fd562;
	cvt.rn.f64.s32 	%fd563, %r210;
	fma.rn.f64 	%fd564, %fd563, 0dBFF921FB54442D18, %fd85;
	fma.rn.f64 	%fd565, %fd563, 0dBC91A62633145C00, %fd564;
	fma.rn.f64 	%fd724, %fd563, 0dB97B839A252049C0, %fd565;
	setp.ltu.f64 	%p63, %fd89, 0d41E0000000000000;
	@%p63 bra 	$L__BB0_73;
	{ // callseq 12, 0
	.param .b64 param0;
	st.param.f64 	[param0], %fd85;
	.param .align 16 .b8 retval0[16];
	call.uni (retval0), 
	__internal_trig_reduction_slowpathd, 
	(
	param0
	);
	ld.param.f64 	%fd724, [retval0];
	ld.param.b32 	%r210, [retval0+8];
	} // callseq 12
$L__BB0_73:
	add.s32 	%r211, %r210, 1;
$L__BB0_74:
	setp.neu.f64 	%p64, %fd95, 0d7FF0000000000000;
	shl.b32 	%r165, %r211, 6;
	cvt.u64.u32 	%rd71, %r165;
	and.b64  	%rd72, %rd71, 64;
	mov.u64 	%rd73, __cudart_sin_cos_coeffs;
	add.s64 	%rd74, %rd73, %rd72;
	mul.rn.f64 	%fd568, %fd724, %fd724;
	and.b32  	%r166, %r211, 1;
	setp.eq.b32 	%p65, %r166, 1;
	selp.f64 	%fd569, 0dBDA8FF8320FD8164, 0d3DE5DB65F9785EBA, %p65;
	ld.global.nc.v2.f64 	{%fd570, %fd571}, [%rd74];
	fma.rn.f64 	%fd572, %fd569, %fd568, %fd570;
	fma.rn.f64 	%fd573, %fd572, %fd568, %fd571;
	ld.global.nc.v2.f64 	{%fd574, %fd575}, [%rd74+16];
	fma.rn.f64 	%fd576, %fd573, %fd568, %fd574;
	fma.rn.f64 	%fd577, %fd576, %fd568, %fd575;
	ld.global.nc.v2.f64 	{%fd578, %fd579}, [%rd74+32];
	fma.rn.f64 	%fd580, %fd577, %fd568, %fd578;
	fma.rn.f64 	%fd581, %fd580, %fd568, %fd579;
	fma.rn.f64 	%fd582, %fd581, %fd724, %fd724;
	fma.rn.f64 	%fd583, %fd581, %fd568, 0d3FF0000000000000;
	selp.f64 	%fd584, %fd583, %fd582, %p65;
	and.b32  	%r167, %r211, 2;
	setp.eq.s32 	%p66, %r167, 0;
	mov.f64 	%fd585, 0d0000000000000000;
	sub.f64 	%fd586, %fd585, %fd584;
	selp.f64 	%fd106, %fd584, %fd586, %p66;
	@%p64 bra 	$L__BB0_76;
	mov.f64 	%fd592, 0d0000000000000000;
	mul.rn.f64 	%fd726, %fd87, %fd592;
	mov.b32 	%r213, 1;
	bra.uni 	$L__BB0_79;
$L__BB0_76:
	mul.f64 	%fd587, %fd87, 0d3FE45F306DC9C883;
	cvt.rni.s32.f64 	%r212, %fd587;
	cvt.rn.f64.s32 	%fd588, %r212;
	fma.rn.f64 	%fd589, %fd588, 0dBFF921FB54442D18, %fd87;
	fma.rn.f64 	%fd590, %fd588, 0dBC91A62633145C00, %fd589;
	fma.rn.f64 	%fd726, %fd588, 0dB97B839A252049C0, %fd590;
	setp.ltu.f64 	%p67, %fd95, 0d41E0000000000000;
	@%p67 bra 	$L__BB0_78;
	{ // callseq 13, 0
	.param .b64 param0;
	st.param.f64 	[param0], %fd87;
	.param .align 16 .b8 retval0[16];
	call.uni (retval0), 
	__internal_trig_reduction_slowpathd, 
	(
	param0
	);
	ld.param.f64 	%fd726, [retval0];
	ld.param.b32 	%r212, [retval0+8];
	} // callseq 13
$L__BB0_78:
	add.s32 	%r213, %r212, 1;
$L__BB0_79:
	shl.b32 	%r170, %r213, 6;
	cvt.u64.u32 	%rd75, %r170;
	and.b64  	%rd76, %rd75, 64;
	mov.u64 	%rd77, __cudart_sin_cos_coeffs;
	add.s64 	%rd78, %rd77, %rd76;
	mul.rn.f64 	%fd593, %fd726, %fd726;
	and.b32  	%r171, %r213, 1;
	setp.eq.b32 	%p68, %r171, 1;
	selp.f64 	%fd594, 0dBDA8FF8320FD8164, 0d3DE5DB65F9785EBA, %p68;
	ld.global.nc.v2.f64 	{%fd595, %fd596}, [%rd78];
	fma.rn.f64 	%fd597, %fd594, %fd593, %fd595;
	fma.rn.f64 	%fd598, %fd597, %fd593, %fd596;
	ld.global.nc.v2.f64 	{%fd599, %fd600}, [%rd78+16];
	fma.rn.f64 	%fd601, %fd598, %fd593, %fd599;
	fma.rn.f64 	%fd602, %fd601, %fd593, %fd600;
	ld.global.nc.v2.f64 	{%fd603, %fd604}, [%rd78+32];
	fma.rn.f64 	%fd605, %fd602, %fd593, %fd603;
	fma.rn.f64 	%fd606, %fd605, %fd593, %fd604;
	fma.rn.f64 	%fd607, %fd606, %fd726, %fd726;
	fma.rn.f64 	%fd608, %fd606, %fd593, 0d3FF0000000000000;
	selp.f64 	%fd609, %fd608, %fd607, %p68;
	and.b32  	%r172, %r213, 2;
	setp.eq.s32 	%p69, %r172, 0;
	mov.f64 	%fd610, 0d0000000000000000;
	sub.f64 	%fd611, %fd610, %fd609;
	selp.f64 	%fd612, %fd609, %fd611, %p69;
	mul.f64 	%fd112, %fd106, %fd612;
	sub.f64 	%fd113, %fd86, %fd88;
	abs.f64 	%fd114, %fd113;
	setp.neu.f64 	%p70, %fd114, 0d7FF0000000000000;
	@%p70 bra 	$L__BB0_81;
	mov.f64 	%fd618, 0d0000000000000000;
	mul.rn.f64 	%fd728, %fd113, %fd618;
	mov.b32 	%r215, 1;
	bra.uni 	$L__BB0_84;
$L__BB0_81:
	mul.f64 	%fd613, %fd113, 0d3FE45F306DC9C883;
	cvt.rni.s32.f64 	%r214, %fd613;
	cvt.rn.f64.s32 	%fd614, %r214;
	fma.rn.f64 	%fd615, %fd614, 0dBFF921FB54442D18, %fd113;
	fma.rn.f64 	%fd616, %fd614, 0dBC91A62633145C00, %fd615;
	fma.rn.f64 	%fd728, %fd614, 0dB97B839A252049C0, %fd616;
	setp.ltu.f64 	%p71, %fd114, 0d41E0000000000000;
	@%p71 bra 	$L__BB0_83;
	{ // callseq 14, 0
	.param .b64 param0;
	st.param.f64 	[param0], %fd113;
	.param .align 16 .b8 retval0[16];
	call.uni (retval0), 
	__internal_trig_reduction_slowpathd, 
	(
	param0
	);
	ld.param.f64 	%fd728, [retval0];
	ld.param.b32 	%r214, [retval0+8];
	} // callseq 14
$L__BB0_83:
	add.s32 	%r215, %r214, 1;
$L__BB0_84:
	shl.b32 	%r175, %r215, 6;
	cvt.u64.u32 	%rd79, %r175;
	and.b64  	%rd80, %rd79, 64;
	add.s64 	%rd82, %rd77, %rd80;
	mul.rn.f64 	%fd619, %fd728, %fd728;
	and.b32  	%r176, %r215, 1;
	setp.eq.b32 	%p72, %r176, 1;
	selp.f64 	%fd620, 0dBDA8FF8320FD8164, 0d3DE5DB65F9785EBA, %p72;
	ld.global.nc.v2.f64 	{%fd621, %fd622}, [%rd82];
	fma.rn.f64 	%fd623, %fd620, %fd619, %fd621;
	fma.rn.f64 	%fd624, %fd623, %fd619, %fd622;
	ld.global.nc.v2.f64 	{%fd625, %fd626}, [%rd82+16];
	fma.rn.f64 	%fd627, %fd624, %fd619, %fd625;
	fma.rn.f64 	%fd628, %fd627, %fd619, %fd626;
	ld.global.nc.v2.f64 	{%fd629, %fd630}, [%rd82+32];
	fma.rn.f64 	%fd631, %fd628, %fd619, %fd629;
	fma.rn.f64 	%fd632, %fd631, %fd619, %fd630;
	fma.rn.f64 	%fd633, %fd632, %fd728, %fd728;
	fma.rn.f64 	%fd634, %fd632, %fd619, 0d3FF0000000000000;
	selp.f64 	%fd635, %fd634, %fd633, %p72;
	and.b32  	%r177, %r215, 2;
	setp.eq.s32 	%p73, %r177, 0;
	mov.f64 	%fd636, 0d0000000000000000;
	sub.f64 	%fd637, %fd636, %fd635;
	selp.f64 	%fd638, %fd635, %fd637, %p73;
	fma.rn.f64 	%fd120, %fd112, %fd638, %fd100;
	{
	.reg .b32 %temp; 
	mov.b64 	{%temp, %r71}, %fd120;
	}
	abs.f64 	%fd121, %fd120;
	{
	.reg .b32 %temp; 
	mov.b64 	{%temp, %r178}, %fd121;
	}
	setp.gt.s32 	%p74, %r178, 1071801957;
	@%p74 bra 	$L__BB0_88;
	mul.f64 	%fd679, %fd120, %fd120;
	fma.rn.f64 	%fd680, %fd679, 0d3FB0066BDC1895E9, 0dBFB3823B180754AF;
	fma.rn.f64 	%fd681, %fd680, %fd679, 0d3FB11E52CC2F79AE;
	fma.rn.f64 	%fd682, %fd681, %fd679, 0dBF924EAF3526861B;
	fma.rn.f64 	%fd683, %fd682, %fd679, 0d3F91DF02A31E6CB7;
	fma.rn.f64 	%fd684, %fd683, %fd679, 0d3F847D18B0EEC6CC;
	fma.rn.f64 	%fd685, %fd684, %fd679, 0d3F8D0AF961BA53B0;
	fma.rn.f64 	%fd686, %fd685, %fd679, 0d3F91BF7734CF1C48;
	fma.rn.f64 	%fd687, %fd686, %fd679, 0d3F96E91483144EF7;
	fma.rn.f64 	%fd688, %fd687, %fd679, 0d3F9F1C6E0A4F9F81;
	fma.rn.f64 	%fd689, %fd688, %fd679, 0d3FA6DB6DC27FA92B;
	fma.rn.f64 	%fd690, %fd689, %fd679, 0d3FB333333320F91B;
	fma.rn.f64 	%fd691, %fd690, %fd679, 0d3FC5555555555F4D;
	mul.f64 	%fd692, %fd679, %fd691;
	fma.rn.f64 	%fd122, %fd692, %fd121, %fd121;
	setp.gt.s32 	%p78, %r71, -1;
	@%p78 bra 	$L__BB0_87;
	mov.f64 	%fd697, 0d3C91A62633145C07;
	add.rn.f64 	%fd698, %fd122, %fd697;
	mov.f64 	%fd699, 0d3FF921FB54442D18;
	add.rn.f64 	%fd729, %fd699, %fd698;
	bra.uni 	$L__BB0_89;
$L__BB0_87:
	mov.f64 	%fd693, 0dBC91A62633145C07;
	add.rn.f64 	%fd694, %fd122, %fd693;
	neg.f64 	%fd695, %fd694;
	mov.f64 	%fd696, 0d3FF921FB54442D18;
	add.rn.f64 	%fd729, %fd696, %fd695;
	bra.uni 	$L__BB0_89;
$L__BB0_88:
	mov.f64 	%fd639, 0d3FF0000000000000;
	sub.f64 	%fd640, %fd639, %fd121;
	{
	.reg .b32 %temp; 
	mov.b64 	{%r179, %temp}, %fd640;
	}
	{
	.reg .b32 %temp; 
	mov.b64 	{%temp, %r180}, %fd640;
	}
	add.s32 	%r181, %r180, -1048576;
	mov.b64 	%fd641, {%r179, %r181};
	rsqrt.approx.ftz.f64 	%fd642, %fd641;
	{
	.reg .b32 %temp; 
	mov.b64 	{%r182, %temp}, %fd642;
	}
	{
	.reg .b32 %temp; 
	mov.b64 	{%temp, %r183}, %fd642;
	}
	add.s32 	%r184, %r183, -1048576;
	mov.b64 	%fd643, {%r182, %r184};
	mul.f64 	%fd644, %fd641, %fd642;
	neg.f64 	%fd645, %fd644;
	fma.rn.f64 	%fd646, %fd644, %fd645, %fd641;
	fma.rn.f64 	%fd647, %fd646, %fd643, %fd644;
	neg.f64 	%fd648, %fd647;
	fma.rn.f64 	%fd649, %fd642, %fd648, 0d3FF0000000000000;
	fma.rn.f64 	%fd650, %fd649, %fd643, %fd643;
	fma.rn.f64 	%fd651, %fd647, %fd648, %fd641;
	fma.rn.f64 	%fd652, %fd651, %fd650, %fd647;
	{
	.reg .b32 %temp; 
	mov.b64 	{%r185, %temp}, %fd652;
	}
	{
	.reg .b32 %temp; 
	mov.b64 	{%temp, %r186}, %fd652;
	}
	add.s32 	%r187, %r186, 1048576;
	mov.b64 	%fd653, {%r185, %r187};
	fma.rn.f64 	%fd654, %fd640, 0d3EC715B371155F70, 0dBEBAC2FE66FAAC4B;
	fma.rn.f64 	%fd655, %fd654, %fd640, 0d3ED9A9B88EFCD9B8;
	fma.rn.f64 	%fd656, %fd655, %fd640, 0d3EDD0F40A8A0C4C3;
	fma.rn.f64 	%fd657, %fd656, %fd640, 0d3EF46D4CFA9E0E1F;
	fma.rn.f64 	%fd658, %fd657, %fd640, 0d3F079C168D1E2422;
	fma.rn.f64 	%fd659, %fd658, %fd640, 0d3F1C9A88C3BCA540;
	fma.rn.f64 	%fd660, %fd659, %fd640, 0d3F31C4E64BD476DF;
	fma.rn.f64 	%fd661, %fd660, %fd640, 0d3F46E8BA60009C8F;
	fma.rn.f64 	%fd662, %fd661, %fd640, 0d3F5F1C71C62B05A2;
	fma.rn.f64 	%fd663, %fd662, %fd640, 0d3F76DB6DB6DC9F2C;
	fma.rn.f64 	%fd664, %fd663, %fd640, 0d3F9333333333329C;
	fma.rn.f64 	%fd665, %fd664, %fd640, 0d3FB5555555555555;
	setp.lt.s32 	%p75, %r180, 1;
	mov.f64 	%fd666, 0d0000000000000000;
	mul.rn.f64 	%fd667, %fd121, %fd666;
	mul.f64 	%fd668, %fd640, %fd665;
	fma.rn.f64 	%fd669, %fd668, %fd653, %fd653;
	selp.f64 	%fd670, %fd667, %fd669, %p75;
	setp.lt.s32 	%p76, %r180, 0;
	mov.f64 	%fd671, 0d7FF0000000000000;
	mul.rn.f64 	%fd672, %fd670, %fd671;
	selp.f64 	%fd673, %fd672, %fd670, %p76;
	setp.lt.s32 	%p77, %r71, 0;
	mov.f64 	%fd674, 0dBCA1A62633145C07;
	add.rn.f64 	%fd675, %fd673, %fd674;
	neg.f64 	%fd676, %fd675;
	mov.f64 	%fd677, 0d400921FB54442D18;
	add.rn.f64 	%fd678, %fd677, %fd676;
	selp.f64 	%fd729, %fd678, %fd673, %p77;
$L__BB0_89:
	mul.f64 	%fd700, %fd729, 0d404CA5DC1A63C1F8;
	mul.f64 	%fd701, %fd700, 0d4010000000000000;
	cvt.rmi.f64.f64 	%fd702, %fd701;
	cvt.rzi.s32.f64 	%r188, %fd702;
	mul.wide.s32 	%rd83, %r188, 4;
	add.s64 	%rd84, %rd5, %rd83;
	atom.global.add.u32 	%r189, [%rd84], 1;
$L__BB0_90:
	add.s32 	%r191, %r191, %r3;
	setp.lt.s32 	%p79, %r191, %r74;
	@%p79 bra 	$L__BB0_4;
$L__BB0_91:
	add.s32 	%r190, %r190, 1;
	setp.ne.s32 	%p80, %r190, %r74;
	@%p80 bra 	$L__BB0_2;
$L__BB0_92:
	ret;

}
.func  (.param .align 16 .b8 func_retval0[16]) __internal_trig_reduction_slowpathd(
	.param .b64 __internal_trig_reduction_slowpathd_param_0
)
{
	.local .align 8 .b8 	__local_depot1[40];
	.reg .b64 	%SP;
	.reg .b64 	%SPL;
	.reg .pred 	%p<10>;
	.reg .b32 	%r<47>;
	.reg .b64 	%rd<74>;
	.reg .b64 	%fd<5>;

	mov.u64 	%SPL, __local_depot1;
	ld.param.f64 	%fd4, [__internal_trig_reduction_slowpathd_param_0];
	add.u64 	%rd1, %SPL, 0;
	{
	.reg .b32 %temp; 
	mov.b64 	{%temp, %r1}, %fd4;
	}
	shr.u32 	%r2, %r1, 20;
	and.b32  	%r3, %r2, 2047;
	setp.eq.s32 	%p1, %r3, 2047;
	mov.b32 	%r46, 0;
	@%p1 bra 	$L__BB1_9;
	add.s32 	%r20, %r3, -1024;
	mov.b64 	%rd20, %fd4;
	shl.b64 	%rd2, %rd20, 11;
	shr.u32 	%r4, %r20, 6;
	sub.s32 	%r45, 15, %r4;
	sub.s32 	%r21, 19, %r4;
	setp.lt.u32 	%p2, %r20, 128;
	selp.b32 	%r6, 18, %r21, %p2;
	setp.ge.s32 	%p3, %r45, %r6;
	mov.b64 	%rd70, 0;
	@%p3 bra 	$L__BB1_4;
	add.s32 	%r23, %r6, %r4;
	neg.s32 	%r43, %r23;
	or.b64  	%rd3, %rd2, -9223372036854775808;
	mov.b64 	%rd70, 0;
	mov.b32 	%r42, 0;
	mov.u64 	%rd25, __cudart_i2opi_d;
	mov.u32 	%r44, %r45;
$L__BB1_3:
	.pragma "nounroll";
	mul.wide.s32 	%rd22, %r42, 8;
	add.s64 	%rd23, %rd1, %rd22;
	mul.wide.s32 	%rd24, %r44, 8;
	add.s64 	%rd26, %rd25, %rd24;
	ld.global.nc.u64 	%rd27, [%rd26];
	{
	.reg .u32 %r0, %r1, %r2, %r3, %alo, %ahi, %blo, %bhi, %clo, %chi;
	mov.b64 	{%alo,%ahi}, %rd27;
	mov.b64 	{%blo,%bhi}, %rd3;
	mov.b64 	{%clo,%chi}, %rd70;
	mad.lo.cc.u32 	%r0, %alo, %blo, %clo;
	madc.hi.cc.u32 	%r1, %alo, %blo, %chi;
	madc.hi.u32 	%r2, %alo, %bhi, 0;
	mad.lo.cc.u32 	%r1, %alo, %bhi, %r1;
	madc.hi.cc.u32 	%r2, %ahi, %blo, %r2;
	madc.hi.u32 	%r3, %ahi, %bhi, 0;
	mad.lo.cc.u32 	%r1, %ahi, %blo, %r1;
	madc.lo.cc.u32 	%r2, %ahi, %bhi, %r2;
	addc.u32 	%r3, %r3, 0;
	mov.b64 	%rd28, {%r0,%r1};
	mov.b64 	%rd70, {%r2,%r3};
	}
	st.local.u64 	[%rd23], %rd28;
	add.s32 	%r44, %r44, 1;
	add.s32 	%r43, %r43, 1;
	add.s32 	%r42, %r42, 1;
	setp.ne.s32 	%p4, %r43, -15;
	mov.u32 	%r45, %r6;
	@%p4 bra 	$L__BB1_3;
$L__BB1_4:
	cvt.s64.s32 	%rd29, %r45;
	cvt.u64.u32 	%rd30, %r4;
	add.s64 	%rd31, %rd30, %rd29;
	shl.b64 	%rd32, %rd31, 3;
	add.s64 	%rd33, %rd1, %rd32;
	st.local.u64 	[%rd33+-120], %rd70;
	and.b32  	%r15, %r2, 63;
	ld.local.u64 	%rd72, [%rd1+16];
	ld.local.u64 	%rd71, [%rd1+24];
	setp.eq.s32 	%p5, %r15, 0;
	@%p5 bra 	$L__BB1_6;
	shl.b64 	%rd34, %rd71, %r15;
	shr.u64 	%rd35, %rd72, 1;
	xor.b32  	%r24, %r15, 63;
	shr.u64 	%rd36, %rd35, %r24;
	or.b64  	%rd71, %rd34, %rd36;
	ld.local.u64 	%rd37, [%rd1+8];
	shl.b64 	%rd38, %rd72, %r15;
	shr.u64 	%rd39, %rd37, 1;
	shr.u64 	%rd40, %rd39, %r24;
	or.b64  	%rd72, %rd38, %rd40;
$L__BB1_6:
	and.b32  	%r25, %r1, -2147483648;
	shr.u64 	%rd41, %rd71, 62;
	cvt.u32.u64 	%r26, %rd41;
	mov.b64 	{%r27, %r28}, %rd71;
	mov.b64 	{%r29, %r30}, %rd72;
	shf.l.wrap.b32 	%r31, %r30, %r27, 2;
	shf.l.wrap.b32 	%r32, %r27, %r28, 2;
	mov.b64 	%rd42, {%r31, %r32};
	shl.b64 	%rd43, %rd72, 2;
	shr.u64 	%rd44, %rd42, 63;
	cvt.u32.u64 	%r33, %rd44;
	add.s32 	%r34, %r33, %r26;
	setp.eq.s32 	%p6, %r25, 0;
	neg.s32 	%r35, %r34;
	selp.b32 	%r46, %r34, %r35, %p6;
	setp.gt.s64 	%p7, %rd42, -1;
	mov.b64 	%rd45, 0;
	{
	.reg .u32 %r0, %r1, %r2, %r3, %a0, %a1, %a2, %a3, %b0, %b1, %b2, %b3;
	mov.b64 	{%a0,%a1}, %rd45;
	mov.b64 	{%a2,%a3}, %rd45;
	mov.b64 	{%b0,%b1}, %rd43;
	mov.b64 	{%b2,%b3}, %rd42;
	sub.cc.u32 	%r0, %a0, %b0;
	subc.cc.u32 	%r1, %a1, %b1;
	subc.cc.u32 	%r2, %a2, %b2;
	subc.u32 	%r3, %a3, %b3;
	mov.b64 	%rd46, {%r0,%r1};
	mov.b64 	%rd47, {%r2,%r3};
	}
	xor.b32  	%r36, %r25, -2147483648;
	selp.b64 	%rd73, %rd42, %rd47, %p7;
	selp.b64 	%rd14, %rd43, %rd46, %p7;
	selp.b32 	%r17, %r25, %r36, %p7;
	clz.b64 	%r37, %rd73;
	cvt.u64.u32 	%rd15, %r37;
	setp.eq.s32 	%p8, %r37, 0;
	@%p8 bra 	$L__BB1_8;
	cvt.u32.u64 	%r38, %rd15;
	and.b32  	%r39, %r38, 63;
	shl.b64 	%rd48, %rd73, %r39;
	shr.u64 	%rd49, %rd14, 1;
	not.b32 	%r40, %r38;
	and.b32  	%r41, %r40, 63;
	shr.u64 	%rd50, %rd49, %r41;
	or.b64  	%rd73, %rd48, %rd50;
$L__BB1_8:
	mov.b64 	%rd51, -3958705157555305931;
	{
	.reg .u32 %r0, %r1, %r2, %r3, %alo, %ahi, %blo, %bhi;
	mov.b64 	{%alo,%ahi}, %rd73;
	mov.b64 	{%blo,%bhi}, %rd51;
	mul.lo.u32 	%r0, %alo, %blo;
	mul.hi.u32 	%r1, %alo, %blo;
	mad.lo.cc.u32 	%r1, %alo, %bhi, %r1;
	madc.hi.u32 	%r2, %alo, %bhi, 0;
	mad.lo.cc.u32 	%r1, %ahi, %blo, %r1;
	madc.hi.cc.u32 	%r2, %ahi, %blo, %r2;
	madc.hi.u32 	%r3, %ahi, %bhi, 0;
	mad.lo.cc.u32 	%r2, %ahi, %bhi, %r2;
	addc.u32 	%r3, %r3, 0;
	mov.b64 	%rd52, {%r0,%r1};
	mov.b64 	%rd53, {%r2,%r3};
	}
	setp.gt.s64 	%p9, %rd53, 0;
	{
	.reg .u32 %r0, %r1, %r2, %r3, %a0, %a1, %a2, %a3, %b0, %b1, %b2, %b3;
	mov.b64 	{%a0,%a1}, %rd52;
	mov.b64 	{%a2,%a3}, %rd53;
	mov.b64 	{%b0,%b1}, %rd52;
	mov.b64 	{%b2,%b3}, %rd53;
	add.cc.u32 	%r0, %a0, %b0;
	addc.cc.u32 	%r1, %a1, %b1;
	addc.cc.u32 	%r2, %a2, %b2;
	addc.u32 	%r3, %a3, %b3;
	mov.b64 	%rd54, {%r0,%r1};
	mov.b64 	%rd55, {%r2,%r3};
	}
	selp.b64 	%rd56, %rd55, %rd53, %p9;
	selp.s64 	%rd57, -1, 0, %p9;
	sub.s64 	%rd58, %rd57, %rd15;
	cvt.u64.u32 	%rd59, %r17;
	shl.b64 	%rd60, %rd59, 32;
	add.s64 	%rd61, %rd56, 1;
	shr.u64 	%rd62, %rd61, 10;
	add.s64 	%rd63, %rd62, 1;
	shr.u64 	%rd64, %rd63, 1;
	shl.b64 	%rd65, %rd58, 52;
	add.s64 	%rd66, %rd65, %rd64;
	add.s64 	%rd67, %rd66, 4602678819172646912;
	or.b64  	%rd68, %rd67, %rd60;
	mov.b64 	%fd4, %rd68;
$L__BB1_9:
	st.param.f64 	[func_retval0], %fd4;
	st.param.b32 	[func_retval0+8], %r46;
	ret;

}


// ===== COMPILED SASS (sm_100) =====

	.target	sm_100

	.elftype	@"ET_EXEC"


//--------------------- .note.nv.tkinfo           --------------------------
	.section	.note.nv.tkinfo,"",@"SHT_NOTE"
	.sectionflags	@"SHF_NOTE_NV_TKINFO"
	.tkinfo
        /*0018*/ 	.word	0x00000002
        /*0030*/ 	.string	""
        /*0030*/ 	.string	"ptxas"
        /*0030*/ 	.string	"Cuda compilation tools, release 13.0, V13.0.88"
        /*0030*/ 	.string	"Build cuda_13.0.r13.0/compiler.36424714_0"
        /*0030*/ 	.string	"-arch sm_100 -m 64 "



//--------------------- .note.nv.cuinfo           --------------------------
	.section	.note.nv.cuinfo,"",@"SHT_NOTE"
	.sectionflags	@"SHF_NOTE_NV_CUINFO"
        /*0018*/ 	.short	0x0002
        /*001a*/ 	.short	0x0064
        /*001c*/ 	.short	0x0082
	.zero		2


//--------------------- .nv.info                  --------------------------
	.section	.nv.info,"",@"SHT_CUDA_INFO"
	.align	4


	//----- nvinfo : EIATTR_REGCOUNT
	.align		4
        /*0000*/ 	.byte	0x04, 0x2f
        /*0002*/ 	.short	(.L_3 - .L_2)
	.align		4
.L_2:
        /*0004*/ 	.word	index@(_Z16build_histograms9GalaxySetS_PiS0_S0_i)
        /*0008*/ 	.word	0x00000028


	//----- nvinfo : EIATTR_FRAME_SIZE
	.align		4
.L_3:
        /*000c*/ 	.byte	0x04, 0x11
        /*000e*/ 	.short	(.L_5 - .L_4)
	.align		4
.L_4:
        /*0010*/ 	.word	index@($_Z16build_histograms9GalaxySetS_PiS0_S0_i$__internal_trig_reduction_slowpathd)
        /*0014*/ 	.word	0x00000028


	//----- nvinfo : EIATTR_FRAME_SIZE
	.align		4
.L_5:
        /*0018*/ 	.byte	0x04, 0x11
        /*001a*/ 	.short	(.L_7 - .L_6)
	.align		4
.L_6:
        /*001c*/ 	.word	index@(_Z16build_histograms9GalaxySetS_PiS0_S0_i)
        /*0020*/ 	.word	0x00000028


	//----- nvinfo : EIATTR_MIN_STACK_SIZE
	.align		4
.L_7:
        /*0024*/ 	.byte	0x04, 0x12
        /*0026*/ 	.short	(.L_9 - .L_8)
	.align		4
.L_8:
        /*0028*/ 	.word	index@(_Z16build_histograms9GalaxySetS_PiS0_S0_i)
        /*002c*/ 	.word	0x00000028
.L_9:


//--------------------- .nv.compat                --------------------------
	.section	.nv.compat,"",@"SHT_CUDA_COMPAT_INFO"
	.align	4
        /*0000*/ 	.byte	0x02, 0x09, 0x00, 0x00, 0x02, 0x02, 0x01, 0x00, 0x02, 0x05, 0x05, 0x00, 0x03, 0x07, 0x01, 0x01
        /*0010*/ 	.byte	0x02, 0x03, 0x00, 0x00, 0x02, 0x06, 0x01, 0x00, 0x04, 0x0b, 0x08, 0x00, 0x01, 0x00, 0x00, 0x00
        /*0020*/ 	.byte	0x00, 0x00, 0x00, 0x00


//--------------------- .nv.info._Z16build_histograms9GalaxySetS_PiS0_S0_i --------------------------
	.section	.nv.info._Z16build_histograms9GalaxySetS_PiS0_S0_i,"",@"SHT_CUDA_INFO"
	.sectionflags	@""
	.align	4


	//----- nvinfo : EIATTR_CUDA_API_VERSION
	.align		4
        /*0000*/ 	.byte	0x04, 0x37
        /*0002*/ 	.short	(.L_11 - .L_10)
.L_10:
        /*0004*/ 	.word	0x00000082


	//----- nvinfo : EIATTR_KPARAM_INFO
	.align		4
.L_11:
        /*0008*/ 	.byte	0x04, 0x17
        /*000a*/ 	.short	(.L_13 - .L_12)
.L_12:
        /*000c*/ 	.word	0x00000000
        /*0010*/ 	.short	0x0005
        /*0012*/ 	.short	0x0028
        /*0014*/ 	.byte	0x00, 0xf0, 0x11, 0x00


	//----- nvinfo : EIATTR_KPARAM_INFO
	.align		4
.L_13:
        /*0018*/ 	.byte	0x04, 0x17
        /*001a*/ 	.short	(.L_15 - .L_14)
.L_14:
        /*001c*/ 	.word	0x00000000
        /*0020*/ 	.short	0x0004
        /*0022*/ 	.short	0x0020
        /*0024*/ 	.byte	0x00, 0xf5, 0x21, 0x00


	//----- nvinfo : EIATTR_KPARAM_INFO
	.align		4
.L_15:
        /*0028*/ 	.byte	0x04, 0x17
        /*002a*/ 	.short	(.L_17 - .L_16)
.L_16:
        /*002c*/ 	.word	0x00000000
        /*0030*/ 	.short	0x0003
        /*0032*/ 	.short	0x0018
        /*0034*/ 	.byte	0x00, 0xf5, 0x21, 0x00


	//----- nvinfo : EIATTR_KPARAM_INFO
	.align		4
.L_17:
        /*0038*/ 	.byte	0x04, 0x17
        /*003a*/ 	.short	(.L_19 - .L_18)
.L_18:
        /*003c*/ 	.word	0x00000000
        /*0040*/ 	.short	0x0002
        /*0042*/ 	.short	0x0010
        /*0044*/ 	.byte	0x00, 0xf5, 0x21, 0x00


	//----- nvinfo : EIATTR_KPARAM_INFO
	.align		4
.L_19:
        /*0048*/ 	.byte	0x04, 0x17
        /*004a*/ 	.short	(.L_21 - .L_20)
.L_20:
        /*004c*/ 	.word	0x00000000
        /*0050*/ 	.short	0x0001
        /*0052*/ 	.short	0x0008
        /*0054*/ 	.byte	0x00, 0xf0, 0x21, 0x00


	//----- nvinfo : EIATTR_KPARAM_INFO
	.align		4
.L_21:
        /*0058*/ 	.byte	0x04, 0x17
        /*005a*/ 	.short	(.L_23 - .L_22)
.L_22:
        /*005c*/ 	.word	0x00000000
        /*0060*/ 	.short	0x0000
        /*0062*/ 	.short	0x0000
        /*0064*/ 	.byte	0x00, 0xf0, 0x21, 0x00


	//----- nvinfo : EIATTR_SPARSE_MMA_MASK
	.align		4
.L_23:
        /*0068*/ 	.byte	0x03, 0x50
        /*006a*/ 	.short	0x0000


	//----- nvinfo : EIATTR_MAXREG_COUNT
	.align		4
        /*006c*/ 	.byte	0x03, 0x1b
        /*006e*/ 	.short	0x00ff


	//----- nvinfo : EIATTR_MERCURY_ISA_VERSION
	.align		4
        /*0070*/ 	.byte	0x03, 0x5f
        /*0072*/ 	.short	0x0101


	//----- nvinfo : EIATTR_VRC_CTA_INIT_COUNT
	.align		4
        /*0074*/ 	.byte	0x02, 0x4a
	.zero		1
	.zero		1


	//----- nvinfo : EIATTR_EXIT_INSTR_OFFSETS
	.align		4
        /*0078*/ 	.byte	0x04, 0x1c
        /*007a*/ 	.short	(.L_25 - .L_24)


	//   ....[0]....
.L_24:
        /*007c*/ 	.word	0x00000070


	//   ....[1]....
        /*0080*/ 	.word	0x00005480


	//----- nvinfo : EIATTR_CRS_STACK_SIZE
	.align		4
.L_25:
        /*0084*/ 	.byte	0x04, 0x1e
        /*0086*/ 	.short	(.L_27 - .L_26)
.L_26:
        /*0088*/ 	.word	0x00000000


	//----- nvinfo : EIATTR_CBANK_PARAM_SIZE
	.align		4
.L_27:
        /*008c*/ 	.byte	0x03, 0x19
        /*008e*/ 	.short	0x002c


	//----- nvinfo : EIATTR_PARAM_CBANK
	.align		4
        /*0090*/ 	.byte	0x04, 0x0a
        /*0092*/ 	.short	(.L_29 - .L_28)
	.align		4
.L_28:
        /*0094*/ 	.word	index@(.nv.constant0._Z16build_histograms9GalaxySetS_PiS0_S0_i)
        /*0098*/ 	.short	0x0380
        /*009a*/ 	.short	0x002c


	//----- nvinfo : EIATTR_SW_WAR
	.align		4
.L_29:
        /*009c*/ 	.byte	0x04, 0x36
        /*009e*/ 	.short	(.L_31 - .L_30)
.L_30:
        /*00a0*/ 	.word	0x00000008
.L_31:


//--------------------- .nv.callgraph             --------------------------
	.section	.nv.callgraph,"",@"SHT_CUDA_CALLGRAPH"
	.align	4
	.sectionentsize	8
	.align		4
        /*0000*/ 	.word	0x00000000
	.align		4
        /*0004*/ 	.word	0xffffffff
	.align		4
        /*0008*/ 	.word	0x00000000
	.align		4
        /*000c*/ 	.word	0xfffffffe
	.align		4
        /*0010*/ 	.word	0x00000000
	.align		4
        /*0014*/ 	.word	0xfffffffd
	.align		4
        /*0018*/ 	.word	0x00000000
	.align		4
        /*001c*/ 	.word	0xfffffffc


//--------------------- .nv.constant4             --------------------------
	.section	.nv.constant4,"a",@progbits
	.align	8
	.align		8
.nv.constant4:
        /*0000*/ 	.dword	__cudart_i2opi_d
	.align		8
        /*0008*/ 	.dword	__cudart_sin_cos_coeffs


//--------------------- .text._Z16build_histograms9GalaxySetS_PiS0_S0_i --------------------------
	.section	.text._Z16build_histograms9GalaxySetS_PiS0_S0_i,"ax",@progbits
	.align	128
        .global         _Z16build_histograms9GalaxySetS_PiS0_S0_i
        .type           _Z16build_histograms9GalaxySetS_PiS0_S0_i,@function
        .size           _Z16build_histograms9GalaxySetS_PiS0_S0_i,(.L_x_71 - _Z16build_histograms9GalaxySetS_PiS0_S0_i)
        .other          _Z16build_histograms9GalaxySetS_PiS0_S0_i,@"STO_CUDA_ENTRY STV_DEFAULT"
_Z16build_histograms9GalaxySetS_PiS0_S0_i:
.text._Z16build_histograms9GalaxySetS_PiS0_S0_i:
[----:B------:R-:W0:Y:S08]  /*0000*/  LDC R1, c[0x0][0x37c] ;  /* 0x0000df00ff017b82 */ /* 0x000e300000000800 */
[----:B------:R-:W1:Y:S01]  /*0010*/  LDC R2, c[0x0][0x3a8] ;  /* 0x0000ea00ff027b82 */ /* 0x000e620000000800 */
[----:B------:R-:W2:Y:S01]  /*0020*/  S2R R0, SR_TID.X ;  /* 0x0000000000007919 */ /* 0x000ea20000002100 */
[----:B0-----:R-:W-:-:S06]  /*0030*/  VIADD R1, R1, 0xffffffd8 ;  /* 0xffffffd801017836 */ /* 0x001fcc0000000000 */
[----:B------:R-:W0:Y:S08]  /*0040*/  LDC R3, c[0x0][0x360] ;  /* 0x0000d800ff037b82 */ /* 0x000e300000000800 */
[----:B------:R-:W3:Y:S01]  /*0050*/  S2UR UR9, SR_CTAID.X ;  /* 0x00000000000979c3 */ /* 0x000ee20000002500 */
[----:B-1----:R-:W-:-:S13]  /*0060*/  ISETP.GE.AND P0, PT, R2, 0x1, PT ;  /* 0x000000010200780c */ /* 0x002fda0003f06270 */
[----:B--23--:R-:W-:Y:S05]  /*0070*/  @!P0 EXIT ;  /* 0x000000000000894d */ /* 0x00cfea0003800000 */
[----:B------:R-:W1:Y:S01]  /*0080*/  LDCU UR10, c[0x0][0x370] ;  /* 0x00006e00ff0a77ac */ /* 0x000e620008000800 */
[C---:B0-----:R-:W-:Y:S02]  /*0090*/  IMAD R0, R3.reuse, UR9, R0 ;  /* 0x0000000903007c24 */ /* 0x041fe4000f8e0200 */
[----:B------:R-:W-:Y:S01]  /*00a0*/  IMAD.MOV.U32 R2, RZ, RZ, RZ ;  /* 0x000000ffff027224 */ /* 0x000fe200078e00ff */
[----:B------:R-:W0:Y:S01]  /*00b0*/  LDCU.64 UR4, c[0x0][0x358] ;  /* 0x00006b00ff0477ac */ /* 0x000e220008000a00 */
[----:B------:R-:W2:Y:S01]  /*00c0*/  LDCU UR8, c[0x0][0x3a8] ;  /* 0x00007500ff0877ac */ /* 0x000ea20008000800 */
[----:B------:R-:W3:Y:S01]  /*00d0*/  LDCU.64 UR6, c[0x4][0x8] ;  /* 0x01000100ff0677ac */ /* 0x000ee20008000a00 */
[----:B-1----:R-:W-:-:S07]  /*00e0*/  IMAD R3, R3, UR10, RZ ;  /* 0x0000000a03037c24 */ /* 0x002fce000f8e02ff */
.L_x_62:
[----:B------:R-:W1:Y:S01]  /*00f0*/  LDCU UR9, c[0x0][0x3a8] ;  /* 0x00007500ff0977ac */ /* 0x000e620008000800 */
[----:B------:R-:W-:Y:S01]  /*0100*/  BSSY B0, `(.L_x_0) ;  /* 0x0000534000007945 */ /* 0x000fe20003800000 */
[----:B-1----:R-:W-:-:S05]  /*0110*/  IMAD.U32 R5, RZ, RZ, UR9 ;  /* 0x00000009ff057e24 */ /* 0x002fca000f8e00ff */
[----:B------:R-:W-:-:S13]  /*0120*/  ISETP.GE.AND P0, PT, R0, R5, PT ;  /* 0x000000050000720c */ /* 0x000fda0003f06270 */
[----:B------:R-:W-:Y:S05]  /*0130*/  @P0 BRA `(.L_x_1) ;  /* 0x0000005000c00947 */ /* 0x000fea0003800000 */
[----:B------:R-:W1:Y:S01]  /*0140*/  LDC.64 R20, c[0x0][0x380] ;  /* 0x0000e000ff147b82 */ /* 0x000e620000000a00 */
[----:B------:R-:W-:Y:S02]  /*0150*/  IMAD.MOV.U32 R4, RZ, RZ, R0 ;  /* 0x000000ffff047224 */ /* 0x000fe400078e0000 */
[----:B-1----:R-:W-:-:S07]  /*0160*/  IMAD.WIDE.U32 R20, R2, 0x10, R20 ;  /* 0x0000001002147825 */ /* 0x002fce00078e0014 */
.L_x_61:
[----:B------:R-:W1:Y:S01]  /*0170*/  LDC.64 R6, c[0x0][0x388] ;  /* 0x0000e200ff067b82 */ /* 0x000e620000000a00 */
[----:B0-----:R-:W4:Y:S04]  /*0180*/  LDG.E.64 R32, desc[UR4][R20.64] ;  /* 0x0000000414207981 */ /* 0x001f28000c1e1b00 */
[----:B------:R0:W5:Y:S01]  /*0190*/  LDG.E.64 R24, desc[UR4][R20.64+0x8] ;  /* 0x0000080414187981 */ /* 0x000162000c1e1b00 */
[----:B-1----:R-:W-:-:S05]  /*01a0*/  IMAD.WIDE R6, R4, 0x10, R6 ;  /* 0x0000001004067825 */ /* 0x002fca00078e0206 */
[----:B------:R0:W5:Y:S04]  /*01b0*/  LDG.E.64 R28, desc[UR4][R6.64] ;  /* 0x00000004061c7981 */ /* 0x000168000c1e1b00 */
[----:B------:R0:W5:Y:S01]  /*01c0*/  LDG.E.64 R22, desc[UR4][R6.64+0x8] ;  /* 0x0000080406167981 */ /* 0x000162000c1e1b00 */
[----:B------:R-:W-:Y:S05]  /*01d0*/  YIELD ;  /* 0x0000000000007946 */ /* 0x000fea0003800000 */
[----:B------:R-:W-:Y:S01]  /*01e0*/  BSSY.RECONVERGENT B3, `(.L_x_2) ;  /* 0x000001c000037945 */ /* 0x000fe20003800200 */
[----:B----4-:R-:W-:-:S14]  /*01f0*/  DSETP.NEU.AND P4, PT, |R32|, +INF , PT ;  /* 0x7ff000002000742a */ /* 0x010fdc0003f8d200 */
[----:B------:R-:W-:Y:S01]  /*0200*/  @!P4 DMUL R34, RZ, R32 ;  /* 0x00000020ff22c228 */ /* 0x000fe20000000000 */
[----:B------:R-:W-:Y:S01]  /*0210*/  @!P4 IMAD.MOV.U32 R5, RZ, RZ, RZ ;  /* 0x000000ffff05c224 */ /* 0x000fe200078e00ff */
[----:B0-----:R-:W-:Y:S09]  /*0220*/  @!P4 BRA `(.L_x_3) ;  /* 0x00000000005cc947 */ /* 0x001ff20003800000 */
[----:B------:R-:W-:Y:S01]  /*0230*/  UMOV UR10, 0x6dc9c883 ;  /* 0x6dc9c883000a7882 */ /* 0x000fe20000000000 */
[----:B------:R-:W-:Y:S01]  /*0240*/  UMOV UR11, 0x3fe45f30 ;  /* 0x3fe45f30000b7882 */ /* 0x000fe20000000000 */
[C---:B------:R-:W-:Y:S02]  /*0250*/  DSETP.GE.AND P0, PT, |R32|.reuse, 2.14748364800000000000e+09, PT ;  /* 0x41e000002000742a */ /* 0x040fe40003f06200 */
[----:B------:R-:W-:Y:S01]  /*0260*/  DMUL R8, R32, UR10 ;  /* 0x0000000a20087c28 */ /* 0x000fe20008000000 */
[----:B------:R-:W-:Y:S01]  /*0270*/  UMOV UR10, 0x54442d18 ;  /* 0x54442d18000a7882 */ /* 0x000fe20000000000 */
[----:B------:R-:W-:-:S04]  /*0280*/  UMOV UR11, 0x3ff921fb ;  /* 0x3ff921fb000b7882 */ /* 0x000fc80000000000 */
[----:B------:R-:W0:Y:S08]  /*0290*/  F2I.F64 R5, R8 ;  /* 0x0000000800057311 */ /* 0x000e300000301100 */
[----:B0-----:R-:W0:Y:S02]  /*02a0*/  I2F.F64 R34, R5 ;  /* 0x0000000500227312 */ /* 0x001e240000201c00 */
[----:B0-----:R-:W-:Y:S01]  /*02b0*/  DFMA R10, R34, -UR10, R32 ;  /* 0x8000000a220a7c2b */ /* 0x001fe20008000020 */
[----:B------:R-:W-:Y:S01]  /*02c0*/  UMOV UR10, 0x33145c00 ;  /* 0x33145c00000a7882 */ /* 0x000fe20000000000 */
[----:B------:R-:W-:-:S06]  /*02d0*/  UMOV UR11, 0x3c91a626 ;  /* 0x3c91a626000b7882 */ /* 0x000fcc0000000000 */
[----:B------:R-:W-:Y:S01]  /*02e0*/  DFMA R10, R34, -UR10, R10 ;  /* 0x8000000a220a7c2b */ /* 0x000fe2000800000a */
[----:B------:R-:W-:Y:S01]  /*02f0*/  UMOV UR10, 0x252049c0 ;  /* 0x252049c0000a7882 */ /* 0x000fe20000000000 */
[----:B------:R-:W-:-:S06]  /*0300*/  UMOV UR11, 0x397b839a ;  /* 0x397b839a000b7882 */ /* 0x000fcc0000000000 */
[----:B------:R-:W-:Y:S01]  /*0310*/  DFMA R34, R34, -UR10, R10 ;  /* 0x8000000a22227c2b */ /* 0x000fe2000800000a */
[----:B------:R-:W-:Y:S10]  /*0320*/  @!P0 BRA `(.L_x_3) ;  /* 0x00000000001c8947 */ /* 0x000ff40003800000 */
[----:B------:R-:W-:Y:S01]  /*0330*/  IMAD.MOV.U32 R8, RZ, RZ, R32 ;  /* 0x000000ffff087224 */ /* 0x000fe200078e0020 */
[----:B------:R-:W-:Y:S01]  /*0340*/  MOV R18, 0x370 ;  /* 0x0000037000127802 */ /* 0x000fe20000000f00 */
[----:B------:R-:W-:-:S07]  /*0350*/  IMAD.MOV.U32 R17, RZ, RZ, R33 ;  /* 0x000000ffff117224 */ /* 0x000fce00078e0021 */
[----:B--23-5:R-:W-:Y:S05]  /*0360*/  CALL.REL.NOINC `($_Z16build_histograms9GalaxySetS_PiS0_S0_i$__internal_trig_reduction_slowpathd) ;  /* 0x0000005000487944 */ /* 0x02cfea0003c00000 */
[----:B------:R-:W-:Y:S02]  /*0370*/  IMAD.MOV.U32 R5, RZ, RZ, R9 ;  /* 0x000000ffff057224 */ /* 0x000fe400078e0009 */
[----:B------:R-:W-:Y:S02]  /*0380*/  IMAD.MOV.U32 R34, RZ, RZ, R16 ;  /* 0x000000ffff227224 */ /* 0x000fe400078e0010 */
[----:B------:R-:W-:-:S07]  /*0390*/  IMAD.MOV.U32 R35, RZ, RZ, R17 ;  /* 0x000000ffff237224 */ /* 0x000fce00078e0011 */
.L_x_3:
[----:B--23--:R-:W-:Y:S05]  /*03a0*/  BSYNC.RECONVERGENT B3 ;  /* 0x0000000000037941 */ /* 0x00cfea0003800200 */
.L_x_2:
[----:B------:R-:W-:-:S05]  /*03b0*/  IMAD.SHL.U32 R8, R5, 0x40, RZ ;  /* 0x0000004005087824 */ /* 0x000fca00078e00ff */
[----:B------:R-:W-:-:S04]  /*03c0*/  LOP3.LUT R8, R8, 0x40, RZ, 0xc0, !PT ;  /* 0x0000004008087812 */ /* 0x000fc800078ec0ff */
[----:B------:R-:W-:-:S05]  /*03d0*/  IADD3 R36, P0, PT, R8, UR6, RZ ;  /* 0x0000000608247c10 */ /* 0x000fca000ff1e0ff */
[----:B------:R-:W-:-:S05]  /*03e0*/  IMAD.X R37, RZ, RZ, UR7, P0 ;  /* 0x00000007ff257e24 */ /* 0x000fca00080e06ff */
[----:B------:R-:W2:Y:S04]  /*03f0*/  LDG.E.128.CONSTANT R8, desc[UR4][R36.64] ;  /* 0x0000000424087981 */ /* 0x000ea8000c1e9d00 */
[----:B------:R-:W3:Y:S04]  /*0400*/  LDG.E.128.CONSTANT R12, desc[UR4][R36.64+0x10] ;  /* 0x00001004240c7981 */ /* 0x000ee8000c1e9d00 */
[----:B------:R0:W4:Y:S01]  /*0410*/  LDG.E.128.CONSTANT R16, desc[UR4][R36.64+0x20] ;  /* 0x0000200424107981 */ /* 0x000122000c1e9d00 */
[----:B------:R-:W-:Y:S01]  /*0420*/  LOP3.LUT R26, R5, 0x1, RZ, 0xc0, !PT ;  /* 0x00000001051a7812 */ /* 0x000fe200078ec0ff */
[----:B------:R-:W-:Y:S01]  /*0430*/  IMAD.MOV.U32 R27, RZ, RZ, 0x3da8ff83 ;  /* 0x3da8ff83ff1b7424 */ /* 0x000fe200078e00ff */
[----:B------:R-:W-:Y:S01]  /*0440*/  DMUL R30, R34, R34 ;  /* 0x00000022221e7228 */ /* 0x000fe20000000000 */
[----:B------:R-:W-:Y:S01]  /*0450*/  BSSY.RECONVERGENT B3, `(.L_x_4) ;  /* 0x000002e000037945 */ /* 0x000fe20003800200 */
[----:B------:R-:W-:Y:S01]  /*0460*/  ISETP.NE.U32.AND P0, PT, R26, 0x1, PT ;  /* 0x000000011a00780c */ /* 0x000fe20003f05070 */
[----:B------:R-:W-:Y:S01]  /*0470*/  IMAD.MOV.U32 R26, RZ, RZ, 0x20fd8164 ;  /* 0x20fd8164ff1a7424 */ /* 0x000fe200078e00ff */
[----:B-----5:R-:W-:-:S02]  /*0480*/  DSETP.NEU.AND P5, PT, |R28|, +INF , PT ;  /* 0x7ff000001c00742a */ /* 0x020fc40003fad200 */
[----:B------:R-:W-:Y:S02]  /*0490*/  FSEL R27, -R27, 0.11223486810922622681, !P0 ;  /* 0x3de5db651b1b7808 */ /* 0x000fe40004000100 */
[----:B------:R-:W-:-:S10]  /*04a0*/  FSEL R26, R26, -8.06006814911005101289e+34, !P0 ;  /* 0xf9785eba1a1a7808 */ /* 0x000fd40004000000 */
[----:B0-----:R-:W-:Y:S02]  /*04b0*/  @!P5 DMUL R36, RZ, R28 ;  /* 0x0000001cff24d228 */ /* 0x001fe40000000000 */
[----:B--2---:R-:W-:-:S08]  /*04c0*/  DFMA R8, R30, R26, R8 ;  /* 0x0000001a1e08722b */ /* 0x004fd00000000008 */
[----:B------:R-:W-:-:S08]  /*04d0*/  DFMA R8, R30, R8, R10 ;  /* 0x000000081e08722b */ /* 0x000fd0000000000a */
[----:B---3--:R-:W-:-:S08]  /*04e0*/  DFMA R8, R30, R8, R12 ;  /* 0x000000081e08722b */ /* 0x008fd0000000000c */
[----:B------:R-:W-:-:S08]  /*04f0*/  DFMA R8, R30, R8, R14 ;  /* 0x000000081e08722b */ /* 0x000fd0000000000e */
[----:B----4-:R-:W-:-:S08]  /*0500*/  DFMA R8, R30, R8, R16 ;  /* 0x000000081e08722b */ /* 0x010fd00000000010 */
[----:B------:R-:W-:-:S08]  /*0510*/  DFMA R8, R30, R8, R18 ;  /* 0x000000081e08722b */ /* 0x000fd00000000012 */
[----:B------:R-:W-:Y:S02]  /*0520*/  DFMA R34, R8, R34, R34 ;  /* 0x000000220822722b */ /* 0x000fe40000000022 */
[----:B------:R-:W-:-:S10]  /*0530*/  DFMA R8, R30, R8, 1 ;  /* 0x3ff000001e08742b */ /* 0x000fd40000000008 */
[----:B------:R-:W-:Y:S02]  /*0540*/  FSEL R10, R8, R34, !P0 ;  /* 0x00000022080a7208 */ /* 0x000fe40004000000 */
[----:B------:R-:W-:Y:S02]  /*0550*/  FSEL R11, R9, R35, !P0 ;  /* 0x00000023090b7208 */ /* 0x000fe40004000000 */
[----:B------:R-:W-:Y:S01]  /*0560*/  LOP3.LUT P0, RZ, R5, 0x2, RZ, 0xc0, !PT ;  /* 0x0000000205ff7812 */ /* 0x000fe2000780c0ff */
[----:B------:R-:W-:-:S03]  /*0570*/  @!P5 IMAD.MOV.U32 R5, RZ, RZ, RZ ;  /* 0x000000ffff05d224 */ /* 0x000fc600078e00ff */
[----:B------:R-:W-:-:S10]  /*0580*/  DADD R8, RZ, -R10 ;  /* 0x00000000ff087229 */ /* 0x000fd4000000080a */
[----:B------:R-:W-:Y:S02]  /*0590*/  FSEL R26, R10, R8, !P0 ;  /* 0x000000080a1a7208 */ /* 0x000fe40004000000 */
[----:B------:R-:W-:Y:S01]  /*05a0*/  FSEL R27, R11, R9, !P0 ;  /* 0x000000090b1b7208 */ /* 0x000fe20004000000 */
[----:B------:R-:W-:Y:S06]  /*05b0*/  @!P5 BRA `(.L_x_5) ;  /* 0x00000000005cd947 */ /* 0x000fec0003800000 */
        /* <DEDUP_REMOVED lines=19> */
[----:B------:R-:W-:Y:S05]  /*06f0*/  CALL.REL.NOINC `($_Z16build_histograms9GalaxySetS_PiS0_S0_i$__internal_trig_reduction_slowpathd) ;  /* 0x0000004c00647944 */ /* 0x000fea0003c00000 */
[----:B------:R-:W-:Y:S02]  /*0700*/  IMAD.MOV.U32 R5, RZ, RZ, R9 ;  /* 0x000000ffff057224 */ /* 0x000fe400078e0009 */
[----:B------:R-:W-:Y:S02]  /*0710*/  IMAD.MOV.U32 R36, RZ, RZ, R16 ;  /* 0x000000ffff247224 */ /* 0x000fe400078e0010 */
[----:B------:R-:W-:-:S07]  /*0720*/  IMAD.MOV.U32 R37, RZ, RZ, R17 ;  /* 0x000000ffff257224 */ /* 0x000fce00078e0011 */
.L_x_5:
[----:B------:R-:W-:Y:S05]  /*0730*/  BSYNC.RECONVERGENT B3 ;  /* 0x0000000000037941 */ /* 0x000fea0003800200 */
.L_x_4:
[----:B------:R-:W-:-:S05]  /*0740*/  IMAD.SHL.U32 R8, R5, 0x40, RZ ;  /* 0x0000004005087824 */ /* 0x000fca00078e00ff */
[----:B------:R-:W-:-:S04]  /*0750*/  LOP3.LUT R8, R8, 0x40, RZ, 0xc0, !PT ;  /* 0x0000004008087812 */ /* 0x000fc800078ec0ff */
[----:B------:R-:W-:-:S05]  /*0760*/  IADD3 R16, P0, PT, R8, UR6, RZ ;  /* 0x0000000608107c10 */ /* 0x000fca000ff1e0ff */
[----:B------:R-:W-:-:S05]  /*0770*/  IMAD.X R17, RZ, RZ, UR7, P0 ;  /* 0x00000007ff117e24 */ /* 0x000fca00080e06ff */
[----:B------:R-:W2:Y:S04]  /*0780*/  LDG.E.128.CONSTANT R8, desc[UR4][R16.64] ;  /* 0x0000000410087981 */ /* 0x000ea8000c1e9d00 */
[----:B------:R-:W3:Y:S04]  /*0790*/  LDG.E.128.CONSTANT R12, desc[UR4][R16.64+0x10] ;  /* 0x00001004100c7981 */ /* 0x000ee8000c1e9d00 */
[----:B------:R-:W4:Y:S01]  /*07a0*/  LDG.E.128.CONSTANT R16, desc[UR4][R16.64+0x20] ;  /* 0x0000200410107981 */ /* 0x000f22000c1e9d00 */
[----:B------:R-:W-:Y:S01]  /*07b0*/  LOP3.LUT R30, R5, 0x1, RZ, 0xc0, !PT ;  /* 0x00000001051e7812 */ /* 0x000fe200078ec0ff */
[----:B------:R-:W-:Y:S01]  /*07c0*/  IMAD.MOV.U32 R31, RZ, RZ, 0x3da8ff83 ;  /* 0x3da8ff83ff1f7424 */ /* 0x000fe200078e00ff */
[----:B------:R-:W-:Y:S01]  /*07d0*/  DMUL R34, R36, R36 ;  /* 0x0000002424227228 */ /* 0x000fe20000000000 */
[----:B------:R-:W-:Y:S01]  /*07e0*/  BSSY.RECONVERGENT B3, `(.L_x_6) ;  /* 0x0000030000037945 */ /* 0x000fe20003800200 */
[----:B------:R-:W-:Y:S01]  /*07f0*/  ISETP.NE.U32.AND P0, PT, R30, 0x1, PT ;  /* 0x000000011e00780c */ /* 0x000fe20003f05070 */
[----:B------:R-:W-:-:S03]  /*0800*/  IMAD.MOV.U32 R30, RZ, RZ, 0x20fd8164 ;  /* 0x20fd8164ff1e7424 */ /* 0x000fc600078e00ff */
[----:B------:R-:W-:Y:S02]  /*0810*/  FSEL R31, -R31, 0.11223486810922622681, !P0 ;  /* 0x3de5db651f1f7808 */ /* 0x000fe40004000100 */
[----:B------:R-:W-:-:S06]  /*0820*/  FSEL R30, R30, -8.06006814911005101289e+34, !P0 ;  /* 0xf9785eba1e1e7808 */ /* 0x000fcc0004000000 */
[----:B--2---:R-:W-:Y:S02]  /*0830*/  DFMA R8, R34, R30, R8 ;  /* 0x0000001e2208722b */ /* 0x004fe40000000008 */
[----:B------:R-:W-:-:S06]  /*0840*/  @!P4 DMUL R30, RZ, R32 ;  /* 0x00000020ff1ec228 */ /* 0x000fcc0000000000 */
        /* <DEDUP_REMOVED lines=10> */
[----:B------:R-:W-:-:S03]  /*08f0*/  @!P4 IMAD.MOV.U32 R5, RZ, RZ, 0x1 ;  /* 0x00000001ff05c424 */ /* 0x000fc600078e00ff */
[----:B------:R-:W-:-:S10]  /*0900*/  DADD R8, RZ, -R10 ;  /* 0x00000000ff087229 */ /* 0x000fd4000000080a */
[----:B------:R-:W-:Y:S02]  /*0910*/  FSEL R8, R10, R8, !P0 ;  /* 0x000000080a087208 */ /* 0x000fe40004000000 */
[----:B------:R-:W-:-:S06]  /*0920*/  FSEL R9, R11, R9, !P0 ;  /* 0x000000090b097208 */ /* 0x000fcc0004000000 */
[----:B------:R-:W-:Y:S01]  /*0930*/  DMUL R26, R26, R8 ;  /* 0x000000081a1a7228 */ /* 0x000fe20000000000 */
[----:B------:R-:W-:Y:S10]  /*0940*/  @!P4 BRA `(.L_x_7) ;  /* 0x000000000064c947 */ /* 0x000ff40003800000 */
[----:B------:R-:W-:Y:S01]  /*0950*/  UMOV UR10, 0x6dc9c883 ;  /* 0x6dc9c883000a7882 */ /* 0x000fe20000000000 */
[----:B------:R-:W-:Y:S01]  /*0960*/  UMOV UR11, 0x3fe45f30 ;  /* 0x3fe45f30000b7882 */ /* 0x000fe20000000000 */
[C---:B------:R-:W-:Y:S01]  /*0970*/  DSETP.GE.AND P0, PT, |R32|.reuse, 2.14748364800000000000e+09, PT ;  /* 0x41e000002000742a */ /* 0x040fe20003f06200 */
[----:B------:R-:W-:Y:S01]  /*0980*/  BSSY.RECONVERGENT B4, `(.L_x_8) ;  /* 0x0000014000047945 */ /* 0x000fe20003800200 */
[----:B------:R-:W-:Y:S01]  /*0990*/  DMUL R8, R32, UR10 ;  /* 0x0000000a20087c28 */ /* 0x000fe20008000000 */
[----:B------:R-:W-:Y:S01]  /*09a0*/  UMOV UR10, 0x54442d18 ;  /* 0x54442d18000a7882 */ /* 0x000fe20000000000 */
[----:B------:R-:W-:-:S08]  /*09b0*/  UMOV UR11, 0x3ff921fb ;  /* 0x3ff921fb000b7882 */ /* 0x000fd00000000000 */
        /* <DEDUP_REMOVED lines=15> */
[----:B------:R-:W-:-:S07]  /*0ab0*/  IMAD.MOV.U32 R31, RZ, RZ, R17 ;  /* 0x000000ffff1f7224 */ /* 0x000fce00078e0011 */
.L_x_9:
[----:B------:R-:W-:Y:S05]  /*0ac0*/  BSYNC.RECONVERGENT B4 ;  /* 0x0000000000047941 */ /* 0x000fea0003800200 */
.L_x_8:
[----:B------:R-:W-:-:S07]  /*0ad0*/  VIADD R5, R9, 0x1 ;  /* 0x0000000109057836 */ /* 0x000fce0000000000 */
.L_x_7:
[----:B------:R-:W-:Y:S05]  /*0ae0*/  BSYNC.RECONVERGENT B3 ;  /* 0x0000000000037941 */ /* 0x000fea0003800200 */
.L_x_6:
        /* <DEDUP_REMOVED lines=24> */
[----:B------:R-:W-:Y:S01]  /*0c70*/  FSEL R11, R9, R31, !P0 ;  /* 0x0000001f090b7208 */ /* 0x000fe20004000000 */
[----:B------:R-:W-:Y:S01]  /*0c80*/  @!P5 DMUL R30, RZ, R28 ;  /* 0x0000001cff1ed228 */ /* 0x000fe20000000000 */
[----:B------:R-:W-:Y:S01]  /*0c90*/  LOP3.LUT P0, RZ, R5, 0x2, RZ, 0xc0, !PT ;  /* 0x0000000205ff7812 */ /* 0x000fe2000780c0ff */
[----:B------:R-:W-:-:S03]  /*0ca0*/  @!P5 IMAD.MOV.U32 R5, RZ, RZ, 0x1 ;  /* 0x00000001ff05d424 */ /* 0x000fc600078e00ff */
[----:B------:R-:W-:-:S10]  /*0cb0*/  DADD R8, RZ, -R10 ;  /* 0x00000000ff087229 */ /* 0x000fd4000000080a */
[----:B------:R-:W-:Y:S02]  /*0cc0*/  FSEL R32, R10, R8, !P0 ;  /* 0x000000080a207208 */ /* 0x000fe40004000000 */
[----:B------:R-:W-:Y:S01]  /*0cd0*/  FSEL R33, R11, R9, !P0 ;  /* 0x000000090b217208 */ /* 0x000fe20004000000 */
[----:B------:R-:W-:Y:S06]  /*0ce0*/  @!P5 BRA `(.L_x_11) ;  /* 0x000000000064d947 */ /* 0x000fec0003800000 */
        /* <DEDUP_REMOVED lines=23> */
.L_x_13:
[----:B------:R-:W-:Y:S05]  /*0e60*/  BSYNC.RECONVERGENT B4 ;  /* 0x0000000000047941 */ /* 0x000fea0003800200 */
.L_x_12:
[----:B------:R-:W-:-:S07]  /*0e70*/  VIADD R5, R9, 0x1 ;  /* 0x0000000109057836 */ /* 0x000fce0000000000 */
.L_x_11:
[----:B------:R-:W-:Y:S05]  /*0e80*/  BSYNC.RECONVERGENT B3 ;  /* 0x0000000000037941 */ /* 0x000fea0003800200 */
.L_x_10:
        /* <DEDUP_REMOVED lines=22> */
[----:B------:R-:W-:Y:S02]  /*0ff0*/  DFMA R34, R34, R8, 1 ;  /* 0x3ff000002222742b */ /* 0x000fe40000000008 */
[----:B------:R-:W-:-:S08]  /*1000*/  DADD R8, R24, -R22 ;  /* 0x0000000018087229 */ /* 0x000fd00000000816 */
[----:B------:R-:W-:Y:S01]  /*1010*/  FSEL R12, R34, R30, !P0 ;  /* 0x0000001e220c7208 */ /* 0x000fe20004000000 */
[----:B------:R-:W-:Y:S01]  /*1020*/  DSETP.NEU.AND P1, PT, |R8|, +INF , PT ;  /* 0x7ff000000800742a */ /* 0x000fe20003f2d200 */
[----:B------:R-:W-:Y:S02]  /*1030*/  FSEL R13, R35, R31, !P0 ;  /* 0x0000001f230d7208 */ /* 0x000fe40004000000 */
[----:B------:R-:W-:-:S04]  /*1040*/  LOP3.LUT P0, RZ, R5, 0x2, RZ, 0xc0, !PT ;  /* 0x0000000205ff7812 */ /* 0x000fc8000780c0ff */
[----:B------:R-:W-:-:S07]  /*1050*/  DADD R10, RZ, -R12 ;  /* 0x00000000ff0a7229 */ /* 0x000fce000000080c */
[----:B------:R-:W-:Y:S01]  /*1060*/  @!P1 DMUL R22, RZ, R8 ;  /* 0x00000008ff169228 */ /* 0x000fe20000000000 */
[----:B------:R-:W-:Y:S02]  /*1070*/  @!P1 IMAD.MOV.U32 R5, RZ, RZ, 0x1 ;  /* 0x00000001ff059424 */ /* 0x000fe400078e00ff */
        /* <DEDUP_REMOVED lines=22> */
[----:B------:R-:W-:-:S07]  /*11e0*/  MOV R18, 0x1200 ;  /* 0x0000120000127802 */ /* 0x000fce0000000f00 */
[----:B------:R-:W-:Y:S05]  /*11f0*/  CALL.REL.NOINC `($_Z16build_histograms9GalaxySetS_PiS0_S0_i$__internal_trig_reduction_slowpathd) ;  /* 0x0000004000a47944 */ /* 0x000fea0003c00000 */
[----:B------:R-:W-:Y:S02]  /*1200*/  IMAD.MOV.U32 R5, RZ, RZ, R9 ;  /* 0x000000ffff057224 */ /* 0x000fe400078e0009 */
[----:B------:R-:W-:Y:S02]  /*1210*/  IMAD.MOV.U32 R22, RZ, RZ, R16 ;  /* 0x000000ffff167224 */ /* 0x000fe400078e0010 */
[----:B------:R-:W-:-:S07]  /*1220*/  IMAD.MOV.U32 R23, RZ, RZ, R17 ;  /* 0x000000ffff177224 */ /* 0x000fce00078e0011 */
.L_x_17:
[----:B------:R-:W-:Y:S05]  /*1230*/  BSYNC.RECONVERGENT B4 ;  /* 0x0000000000047941 */ /* 0x000fea0003800200 */
.L_x_16:
[----:B------:R-:W-:-:S07]  /*1240*/  VIADD R5, R5, 0x1 ;  /* 0x0000000105057836 */ /* 0x000fce0000000000 */
.L_x_15:
[----:B------:R-:W-:Y:S05]  /*1250*/  BSYNC.RECONVERGENT B3 ;  /* 0x0000000000037941 */ /* 0x000fea0003800200 */
.L_x_14:
        /* <DEDUP_REMOVED lines=9> */
[----:B------:R-:W-:Y:S01]  /*12f0*/  BSSY.RECONVERGENT B1, `(.L_x_18) ;  /* 0x0000095000017945 */ /* 0x000fe20003800200 */
[----:B------:R-:W-:Y:S01]  /*1300*/  IMAD.MOV.U32 R29, RZ, RZ, 0x3da8ff83 ;  /* 0x3da8ff83ff1d7424 */ /* 0x000fe200078e00ff */
[----:B------:R-:W-:Y:S01]  /*1310*/  ISETP.NE.U32.AND P0, PT, R24, 0x1, PT ;  /* 0x000000011800780c */ /* 0x000fe20003f05070 */
[----:B------:R-:W-:-:S03]  /*1320*/  DMUL R24, R22, R22 ;  /* 0x0000001616187228 */ /* 0x000fc60000000000 */
[----:B------:R-:W-:Y:S02]  /*1330*/  FSEL R28, R28, -8.06006814911005101289e+34, !P0 ;  /* 0xf9785eba1c1c7808 */ /* 0x000fe40004000000 */
[----:B------:R-:W-:-:S06]  /*1340*/  FSEL R29, -R29, 0.11223486810922622681, !P0 ;  /* 0x3de5db651d1d7808 */ /* 0x000fcc0004000100 */
        /* <DEDUP_REMOVED lines=10> */
[----:B------:R-:W-:-:S04]  /*13f0*/  LOP3.LUT P0, RZ, R5, 0x2, RZ, 0xc0, !PT ;  /* 0x0000000205ff7812 */ /* 0x000fc8000780c0ff */
[----:B------:R-:W-:-:S10]  /*1400*/  DADD R8, RZ, -R10 ;  /* 0x00000000ff087229 */ /* 0x000fd4000000080a */
[----:B------:R-:W-:Y:S02]  /*1410*/  FSEL R8, R10, R8, !P0 ;  /* 0x000000080a087208 */ /* 0x000fe40004000000 */
[----:B------:R-:W-:-:S06]  /*1420*/  FSEL R9, R11, R9, !P0 ;  /* 0x000000090b097208 */ /* 0x000fcc0004000000 */
[----:B------:R-:W-:-:S08]  /*1430*/  DFMA R26, R32, R8, R26 ;  /* 0x00000008201a722b */ /* 0x000fd0000000001a */
[----:B------:R-:W-:-:S10]  /*1440*/  DADD R8, -RZ, |R26| ;  /* 0x00000000ff087229 */ /* 0x000fd4000000051a */
[----:B------:R-:W-:-:S13]  /*1450*/  ISETP.GT.AND P0, PT, R9, 0x3fe26665, PT ;  /* 0x3fe266650900780c */ /* 0x000fda0003f04270 */
[----:B------:R-:W-:Y:S05]  /*1460*/  @P0 BRA `(.L_x_19) ;  /* 0x0000000000d40947 */ /* 0x000fea0003800000 */
[----:B------:R-:W-:Y:S01]  /*1470*/  DMUL R8, R26, R26 ;  /* 0x0000001a1a087228 */ /* 0x000fe20000000000 */
[----:B------:R-:W-:Y:S01]  /*1480*/  IMAD.MOV.U32 R10, RZ, RZ, 0x180754af ;  /* 0x180754afff0a7424 */ /* 0x000fe200078e00ff */
[----:B------:R-:W-:Y:S01]  /*1490*/  UMOV UR10, 0xdc1895e9 ;  /* 0xdc1895e9000a7882 */ /* 0x000fe20000000000 */
[----:B------:R-:W-:Y:S01]  /*14a0*/  IMAD.MOV.U32 R11, RZ, RZ, 0x3fb3823b ;  /* 0x3fb3823bff0b7424 */ /* 0x000fe200078e00ff */
[----:B------:R-:W-:Y:S01]  /*14b0*/  UMOV UR11, 0x3fb0066b ;  /* 0x3fb0066b000b7882 */ /* 0x000fe20000000000 */
[----:B------:R-:W-:-:S04]  /*14c0*/  ISETP.GT.AND P0, PT, R27, -0x1, PT ;  /* 0xffffffff1b00780c */ /* 0x000fc80003f04270 */
[----:B------:R-:W-:Y:S01]  /*14d0*/  DFMA R10, R8, UR10, -R10 ;  /* 0x0000000a080a7c2b */ /* 0x000fe2000800080a */
[----:B------:R-:W-:Y:S01]  /*14e0*/  UMOV UR10, 0xcc2f79ae ;  /* 0xcc2f79ae000a7882 */ /* 0x000fe20000000000 */
[----:B------:R-:W-:-:S06]  /*14f0*/  UMOV UR11, 0x3fb11e52 ;  /* 0x3fb11e52000b7882 */ /* 0x000fcc0000000000 */
[----:B------:R-:W-:Y:S01]  /*1500*/  DFMA R10, R8, R10, UR10 ;  /* 0x0000000a080a7e2b */ /* 0x000fe2000800000a */
[----:B------:R-:W-:Y:S01]  /*1510*/  UMOV UR10, 0x3526861b ;  /* 0x3526861b000a7882 */ /* 0x000fe20000000000 */
[----:B------:R-:W-:-:S06]  /*1520*/  UMOV UR11, 0x3f924eaf ;  /* 0x3f924eaf000b7882 */ /* 0x000fcc0000000000 */
[----:B------:R-:W-:Y:S01]  /*1530*/  DFMA R10, R8, R10, -UR10 ;  /* 0x8000000a080a7e2b */ /* 0x000fe2000800000a */
[----:B------:R-:W-:Y:S01]  /*1540*/  UMOV UR10, 0xa31e6cb7 ;  /* 0xa31e6cb7000a7882 */ /* 0x000fe20000000000 */
[----:B------:R-:W-:-:S06]  /*1550*/  UMOV UR11, 0x3f91df02 ;  /* 0x3f91df02000b7882 */ /* 0x000fcc0000000000 */
[----:B------:R-:W-:Y:S01]  /*1560*/  DFMA R10, R8, R10, UR10 ;  /* 0x0000000a080a7e2b */ /* 0x000fe2000800000a */
        /* <DEDUP_REMOVED lines=26> */
[----:B------:R-:W-:Y:S01]  /*1710*/  DMUL R10, R8, R10 ;  /* 0x0000000a080a7228 */ /* 0x000fe20000000000 */
[----:B------:R-:W-:Y:S02]  /*1720*/  @!P0 IMAD.MOV.U32 R8, RZ, RZ, 0x33145c07 ;  /* 0x33145c07ff088424 */ /* 0x000fe400078e00ff */
[----:B------:R-:W-:-:S05]  /*1730*/  @!P0 IMAD.MOV.U32 R9, RZ, RZ, 0x3c91a626 ;  /* 0x3c91a626ff098424 */ /* 0x000fca00078e00ff */
[----:B------:R-:W-:Y:S01]  /*1740*/  DFMA R26, |R26|, R10, |R26| ;  /* 0x0000000a1a1a722b */ /* 0x000fe2000000061a */
[----:B------:R-:W-:Y:S02]  /*1750*/  @P0 IMAD.MOV.U32 R10, RZ, RZ, 0x33145c07 ;  /* 0x33145c07ff0a0424 */ /* 0x000fe400078e00ff */
[----:B------:R-:W-:-:S05]  /*1760*/  @P0 IMAD.MOV.U32 R11, RZ, RZ, 0x3c91a626 ;  /* 0x3c91a626ff0b0424 */ /* 0x000fca00078e00ff */
[C---:B------:R-:W-:Y:S02]  /*1770*/  @!P0 DADD R8, R26.reuse, R8 ;  /* 0x000000001a088229 */ /* 0x040fe40000000008 */
[----:B------:R-:W-:-:S06]  /*1780*/  @P0 DADD R10, R26, -R10 ;  /* 0x000000001a0a0229 */ /* 0x000fcc000000080a */
[----:B------:R-:W-:Y:S02]  /*1790*/  @!P0 DADD R8, R8, UR10 ;  /* 0x0000000a08088e29 */ /* 0x000fe40008000000 */
[----:B------:R-:W-:Y:S01]  /*17a0*/  @P0 DADD R8, -R10, UR10 ;  /* 0x0000000a0a080e29 */ /* 0x000fe20008000100 */
[----:B------:R-:W-:Y:S10]  /*17b0*/  BRA `(.L_x_20) ;  /* 0x0000000400207947 */ /* 0x000ff40003800000 */
.L_x_19:
[----:B------:R-:W-:Y:S01]  /*17c0*/  DADD R8, -|R26|, 1 ;  /* 0x3ff000001a087429 */ /* 0x000fe20000000300 */
[----:B------:R-:W-:Y:S01]  /*17d0*/  IMAD.MOV.U32 R10, RZ, RZ, 0x66faac4b ;  /* 0x66faac4bff0a7424 */ /* 0x000fe200078e00ff */
[----:B------:R-:W-:Y:S01]  /*17e0*/  UMOV UR10, 0x71155f70 ;  /* 0x71155f70000a7882 */ /* 0x000fe20000000000 */
[----:B------:R-:W-:Y:S01]  /*17f0*/  IMAD.MOV.U32 R11, RZ, RZ, 0x3ebac2fe ;  /* 0x3ebac2feff0b7424 */ /* 0x000fe200078e00ff */
[----:B------:R-:W-:-:S05]  /*1800*/  UMOV UR11, 0x3ec715b3 ;  /* 0x3ec715b3000b7882 */ /* 0x000fca0000000000 */
[----:B------:R-:W-:Y:S01]  /*1810*/  DFMA R10, R8, UR10, -R10 ;  /* 0x0000000a080a7c2b */ /* 0x000fe2000800080a */
[----:B------:R-:W-:Y:S01]  /*1820*/  UMOV UR10, 0x8efcd9b8 ;  /* 0x8efcd9b8000a7882 */ /* 0x000fe20000000000 */
[----:B------:R-:W-:Y:S01]  /*1830*/  UMOV UR11, 0x3ed9a9b8 ;  /* 0x3ed9a9b8000b7882 */ /* 0x000fe20000000000 */
[----:B------:R-:W-:-:S05]  /*1840*/  ISETP.GE.AND P0, PT, R9, 0x1, PT ;  /* 0x000000010900780c */ /* 0x000fca0003f06270 */
[----:B------:R-:W-:Y:S01]  /*1850*/  DFMA R10, R8, R10, UR10 ;  /* 0x0000000a080a7e2b */ /* 0x000fe2000800000a */
[----:B------:R-:W-:Y:S01]  /*1860*/  UMOV UR10, 0xa8a0c4c3 ;  /* 0xa8a0c4c3000a7882 */ /* 0x000fe20000000000 */
[----:B------:R-:W-:-:S06]  /*1870*/  UMOV UR11, 0x3edd0f40 ;  /* 0x3edd0f40000b7882 */ /* 0x000fcc0000000000 */
[----:B------:R-:W-:Y:S01]  /*1880*/  DFMA R12, R8, R10, UR10 ;  /* 0x0000000a080c7e2b */ /* 0x000fe2000800000a */
[----:B------:R-:W-:Y:S01]  /*1890*/  UMOV UR10, 0xfa9e0e1f ;  /* 0xfa9e0e1f000a7882 */ /* 0x000fe20000000000 */
[----:B------:R-:W-:Y:S01]  /*18a0*/  UMOV UR11, 0x3ef46d4c ;  /* 0x3ef46d4c000b7882 */ /* 0x000fe20000000000 */
[----:B------:R-:W-:Y:S02]  /*18b0*/  VIADD R11, R9, 0xfff00000 ;  /* 0xfff00000090b7836 */ /* 0x000fe40000000000 */
[----:B------:R-:W-:-:S03]  /*18c0*/  IMAD.MOV.U32 R10, RZ, RZ, R8 ;  /* 0x000000ffff0a7224 */ /* 0x000fc600078e0008 */
[----:B------:R-:W-:Y:S01]  /*18d0*/  DFMA R14, R8, R12, UR10 ;  /* 0x0000000a080e7e2b */ /* 0x000fe2000800000c */
[----:B------:R-:W-:Y:S01]  /*18e0*/  UMOV UR10, 0x8d1e2422 ;  /* 0x8d1e2422000a7882 */ /* 0x000fe20000000000 */
[----:B------:R-:W-:Y:S01]  /*18f0*/  UMOV UR11, 0x3f079c16 ;  /* 0x3f079c16000b7882 */ /* 0x000fe20000000000 */
[----:B------:R-:W0:Y:S01]  /*1900*/  MUFU.RSQ64H R13, R11 ;  /* 0x0000000b000d7308 */ /* 0x000e220000001c00 */
[----:B------:R-:W-:-:S04]  /*1910*/  IMAD.MOV.U32 R12, RZ, RZ, RZ ;  /* 0x000000ffff0c7224 */ /* 0x000fc800078e00ff */
[----:B------:R-:W-:Y:S01]  /*1920*/  DFMA R14, R8, R14, UR10 ;  /* 0x0000000a080e7e2b */ /* 0x000fe2000800000e */
[----:B------:R-:W-:Y:S01]  /*1930*/  UMOV UR10, 0xc3bca540 ;  /* 0xc3bca540000a7882 */ /* 0x000fe20000000000 */
[----:B------:R-:W-:-:S06]  /*1940*/  UMOV UR11, 0x3f1c9a88 ;  /* 0x3f1c9a88000b7882 */ /* 0x000fcc0000000000 */
[----:B------:R-:W-:Y:S01]  /*1950*/  DFMA R14, R8, R14, UR10 ;  /* 0x0000000a080e7e2b */ /* 0x000fe2000800000e */
[----:B------:R-:W-:Y:S01]  /*1960*/  UMOV UR10, 0x4bd476df ;  /* 0x4bd476df000a7882 */ /* 0x000fe20000000000 */
[----:B------:R-:W-:Y:S01]  /*1970*/  UMOV UR11, 0x3f31c4e6 ;  /* 0x3f31c4e6000b7882 */ /* 0x000fe20000000000 */
[----:B0-----:R-:W-:-:S05]  /*1980*/  DMUL R16, R10, R12 ;  /* 0x0000000c0a107228 */ /* 0x001fca0000000000 */
[----:B------:R-:W-:Y:S01]  /*1990*/  DFMA R22, R8, R14, UR10 ;  /* 0x0000000a08167e2b */ /* 0x000fe2000800000e */
[----:B------:R-:W-:Y:S01]  /*19a0*/  UMOV UR10, 0x60009c8f ;  /* 0x60009c8f000a7882 */ /* 0x000fe20000000000 */
[----:B------:R-:W-:Y:S01]  /*19b0*/  UMOV UR11, 0x3f46e8ba ;  /* 0x3f46e8ba000b7882 */ /* 0x000fe20000000000 */
[----:B------:R-:W-:Y:S01]  /*19c0*/  VIADD R15, R13, 0xfff00000 ;  /* 0xfff000000d0f7836 */ /* 0x000fe20000000000 */
[----:B------:R-:W-:Y:S01]  /*19d0*/  DFMA R18, R16, -R16, R10 ;  /* 0x800000101012722b */ /* 0x000fe2000000000a */
[----:B------:R-:W-:-:S03]  /*19e0*/  IMAD.MOV.U32 R14, RZ, RZ, RZ ;  /* 0x000000ffff0e7224 */ /* 0x000fc600078e00ff */
[----:B------:R-:W-:Y:S01]  /*19f0*/  DFMA R22, R8, R22, UR10 ;  /* 0x0000000a08167e2b */ /* 0x000fe20008000016 */
[----:B------:R-:W-:Y:S01]  /*1a00*/  UMOV UR10, 0xc62b05a2 ;  /* 0xc62b05a2000a7882 */ /* 0x000fe20000000000 */
[----:B------:R-:W-:Y:S02]  /*1a10*/  UMOV UR11, 0x3f5f1c71 ;  /* 0x3f5f1c71000b7882 */ /* 0x000fe40000000000 */
[----:B------:R-:W-:-:S04]  /*1a20*/  DFMA R16, R14, R18, R16 ;  /* 0x000000120e10722b */ /* 0x000fc80000000010 */
[----:B------:R-:W-:Y:S01]  /*1a30*/  DFMA R22, R8, R22, UR10 ;  /* 0x0000000a08167e2b */ /* 0x000fe20008000016 */
[----:B------:R-:W-:Y:S01]  /*1a40*/  UMOV UR10, 0xb6dc9f2c ;  /* 0xb6dc9f2c000a7882 */ /* 0x000fe20000000000 */
[----:B------:R-:W-:Y:S02]  /*1a50*/  UMOV UR11, 0x3f76db6d ;  /* 0x3f76db6d000b7882 */ /* 0x000fe40000000000 */
[-C--:B------:R-:W-:Y:S02]  /*1a60*/  DFMA R12, R12, -R16.reuse, 1 ;  /* 0x3ff000000c0c742b */ /* 0x080fe40000000810 */
[----:B------:R-:W-:Y:S02]  /*1a70*/  DFMA R10, R16, -R16, R10 ;  /* 0x80000010100a722b */ /* 0x000fe4000000000a */
[----:B------:R-:W-:Y:S01]  /*1a80*/  DFMA R22, R8, R22, UR10 ;  /* 0x0000000a08167e2b */ /* 0x000fe20008000016 */
[----:B------:R-:W-:Y:S01]  /*1a90*/  UMOV UR10, 0x3333329c ;  /* 0x3333329c000a7882 */ /* 0x000fe20000000000 */
[----:B------:R-:W-:-:S02]  /*1aa0*/  UMOV UR11, 0x3f933333 ;  /* 0x3f933333000b7882 */ /* 0x000fc40000000000 */
[----:B------:R-:W-:-:S04]  /*1ab0*/  DFMA R12, R14, R12, R14 ;  /* 0x0000000c0e0c722b */ /* 0x000fc8000000000e */
[----:B------:R-:W-:Y:S01]  /*1ac0*/  DFMA R22, R8, R22, UR10 ;  /* 0x0000000a08167e2b */ /* 0x000fe20008000016 */
[----:B------:R-:W-:Y:S01]  /*1ad0*/  UMOV UR10, 0x55555555 ;  /* 0x55555555000a7882 */ /* 0x000fe20000000000 */
[----:B------:R-:W-:Y:S02]  /*1ae0*/  UMOV UR11, 0x3fb55555 ;  /* 0x3fb55555000b7882 */ /* 0x000fe40000000000 */
[----:B------:R-:W-:Y:S02]  /*1af0*/  DFMA R10, R12, R10, R16 ;  /* 0x0000000a0c0a722b */ /* 0x000fe40000000010 */
[----:B------:R-:W-:Y:S02]  /*1b00*/  DMUL R12, RZ, |R26| ;  /* 0x4000001aff0c7228 */ /* 0x000fe40000000000 */
[----:B------:R-:W-:Y:S01]  /*1b10*/  DFMA R22, R8, R22, UR10 ;  /* 0x0000000a08167e2b */ /* 0x000fe20008000016 */
[----:B------:R-:W-:Y:S01]  /*1b20*/  UMOV UR10, 0x33145c07 ;  /* 0x33145c07000a7882 */ /* 0x000fe20000000000 */
[----:B------:R-:W-:-:S04]  /*1b30*/  UMOV UR11, 0x3ca1a626 ;  /* 0x3ca1a626000b7882 */ /* 0x000fc80000000000 */
[----:B------:R-:W-:Y:S02]  /*1b40*/  VIADD R11, R11, 0x100000 ;  /* 0x001000000b0b7836 */ /* 0x000fe40000000000 */
[----:B------:R-:W-:-:S08]  /*1b50*/  DMUL R22, R8, R22 ;  /* 0x0000001608167228 */ /* 0x000fd00000000000 */
[----:B------:R-:W-:-:S10]  /*1b60*/  DFMA R22, R10, R22, R10 ;  /* 0x000000160a16722b */ /* 0x000fd4000000000a */
[----:B------:R-:W-:Y:S02]  /*1b70*/  FSEL R12, R12, R22, !P0 ;  /* 0x000000160c0c7208 */ /* 0x000fe40004000000 */
[----:B------:R-:W-:Y:S02]  /*1b80*/  FSEL R13, R13, R23, !P0 ;  /* 0x000000170d0d7208 */ /* 0x000fe40004000000 */
[----:B------:R-:W-:-:S04]  /*1b90*/  ISETP.GE.AND P0, PT, R9, RZ, PT ;  /* 0x000000ff0900720c */ /* 0x000fc80003f06270 */
[----:B------:R-:W-:-:S10]  /*1ba0*/  DMUL R10, R12, +INF ;  /* 0x7ff000000c0a7828 */ /* 0x000fd40000000000 */
[----:B------:R-:W-:Y:S02]  /*1bb0*/  FSEL R10, R10, R12, !P0 ;  /* 0x0000000c0a0a7208 */ /* 0x000fe40004000000 */
[----:B------:R-:W-:Y:S02]  /*1bc0*/  FSEL R11, R11, R13, !P0 ;  /* 0x0000000d0b0b7208 */ /* 0x000fe40004000000 */
[----:B------:R-:W-:-:S04]  /*1bd0*/  ISETP.GE.AND P0, PT, R27, RZ, PT ;  /* 0x000000ff1b00720c */ /* 0x000fc80003f06270 */
[----:B------:R-:W-:Y:S01]  /*1be0*/  DADD R8, R10, -UR10 ;  /* 0x8000000a0a087e29 */ /* 0x000fe20008000000 */
[----:B------:R-:W-:Y:S01]  /*1bf0*/  UMOV UR10, 0x54442d18 ;  /* 0x54442d18000a7882 */ /* 0x000fe20000000000 */
[----:B------:R-:W-:-:S06]  /*1c00*/  UMOV UR11, 0x400921fb ;  /* 0x400921fb000b7882 */ /* 0x000fcc0000000000 */
[----:B------:R-:W-:-:S10]  /*1c10*/  DADD R8, -R8, UR10 ;  /* 0x0000000a08087e29 */ /* 0x000fd40008000100 */
[----:B------:R-:W-:Y:S02]  /*1c20*/  FSEL R8, R8, R10, !P0 ;  /* 0x0000000a08087208 */ /* 0x000fe40004000000 */
[----:B------:R-:W-:-:S07]  /*1c30*/  FSEL R9, R9, R11, !P0 ;  /* 0x0000000b09097208 */ /* 0x000fce0004000000 */
.L_x_20:
[----:B------:R-:W-:Y:S05]  /*1c40*/  BSYNC.RECONVERGENT B1 ;  /* 0x0000000000017941 */ /* 0x000fea0003800200 */
.L_x_18:
[----:B------:R-:W-:Y:S01]  /*1c50*/  UMOV UR10, 0x1a63c1f8 ;  /* 0x1a63c1f8000a7882 */ /* 0x000fe20000000000 */
[----:B------:R-:W-:Y:S01]  /*1c60*/  UMOV UR11, 0x404ca5dc ;  /* 0x404ca5dc000b7882 */ /* 0x000fe20000000000 */
[----:B------:R-:W0:Y:S01]  /*1c70*/  LDC.64 R10, c[0x0][0x398] ;  /* 0x0000e600ff0a7b82 */ /* 0x000e220000000a00 */
[----:B------:R-:W-:Y:S01]  /*1c80*/  DMUL R8, R8, UR10 ;  /* 0x0000000a08087c28 */ /* 0x000fe20008000000 */
[----:B------:R-:W-:-:S07]  /*1c90*/  IMAD.MOV.U32 R5, RZ, RZ, 0x1 ;  /* 0x00000001ff057424 */ /* 0x000fce00078e00ff */
[----:B------:R-:W-:Y:S01]  /*1ca0*/  DMUL R8, R8, 4 ;  /* 0x4010000008087828 */ /* 0x000fe20000000000 */
[----:B------:R-:W-:-:S09]  /*1cb0*/  ISETP.GT.AND P0, PT, R4, R2, PT ;  /* 0x000000020400720c */ /* 0x000fd20003f04270 */
[----:B------:R-:W0:Y:S01]  /*1cc0*/  F2I.F64.FLOOR R9, R8 ;  /* 0x0000000800097311 */ /* 0x000e220000305100 */
[----:B------:R-:W-:Y:S01]  /*1cd0*/  BSSY.RECONVERGENT B3, `(.L_x_21) ;  /* 0x0000372000037945 */ /* 0x000fe20003800200 */
[----:B0-----:R-:W-:-:S05]  /*1ce0*/  IMAD.WIDE R10, R9, 0x4, R10 ;  /* 0x00000004090a7825 */ /* 0x001fca00078e020a */
[----:B------:R0:W-:Y:S01]  /*1cf0*/  REDG.E.ADD.STRONG.GPU desc[UR4][R10.64], R5 ;  /* 0x000000050a00798e */ /* 0x0001e2000c12e104 */
[----:B------:R-:W-:Y:S05]  /*1d00*/  @!P0 BRA `(.L_x_22) ;  /* 0x0000003400b88947 */ /* 0x000fea0003800000 */
[----:B------:R-:W1:Y:S01]  /*1d10*/  LDC.64 R8, c[0x0][0x380] ;  /* 0x0000e000ff087b82 */ /* 0x000e620000000a00 */
[----:B------:R-:W2:Y:S04]  /*1d20*/  LDG.E.64 R32, desc[UR4][R20.64] ;  /* 0x0000000414207981 */ /* 0x000ea8000c1e1b00 */
[----:B------:R3:W5:Y:S01]  /*1d30*/  LDG.E.64 R24, desc[UR4][R20.64+0x8] ;  /* 0x0000080414187981 */ /* 0x000762000c1e1b00 */
[----:B-1----:R-:W-:-:S05]  /*1d40*/  IMAD.WIDE R8, R4, 0x10, R8 ;  /* 0x0000001004087825 */ /* 0x002fca00078e0208 */
[----:B------:R3:W5:Y:S04]  /*1d50*/  LDG.E.64 R28, desc[UR4][R8.64] ;  /* 0x00000004081c7981 */ /* 0x000768000c1e1b00 */
[----:B------:R3:W5:Y:S01]  /*1d60*/  LDG.E.64 R22, desc[UR4][R8.64+0x8] ;  /* 0x0000080408167981 */ /* 0x000762000c1e1b00 */
[----:B------:R-:W-:Y:S01]  /*1d70*/  BSSY.RECONVERGENT B4, `(.L_x_23) ;  /* 0x000001c000047945 */ /* 0x000fe20003800200 */
[----:B--2---:R-:W-:-:S14]  /*1d80*/  DSETP.NEU.AND P4, PT, |R32|, +INF , PT ;  /* 0x7ff000002000742a */ /* 0x004fdc0003f8d200 */
[----:B------:R-:W-:Y:S01]  /*1d90*/  @!P4 DMUL R34, RZ, R32 ;  /* 0x00000020ff22c228 */ /* 0x000fe20000000000 */
[----:B0-----:R-:W-:Y:S01]  /*1da0*/  @!P4 IMAD.MOV.U32 R5, RZ, RZ, RZ ;  /* 0x000000ffff05c224 */ /* 0x001fe200078e00ff */
[----:B---3--:R-:W-:Y:S09]  /*1db0*/  @!P4 BRA `(.L_x_24) ;  /* 0x00000000005cc947 */ /* 0x008ff20003800000 */
        /* <DEDUP_REMOVED lines=19> */
[----:B-----5:R-:W-:Y:S05]  /*1ef0*/  CALL.REL.NOINC `($_Z16build_histograms9GalaxySetS_PiS0_S0_i$__internal_trig_reduction_slowpathd) ;  /* 0x0000003400647944 */ /* 0x020fea0003c00000 */
[----:B------:R-:W-:Y:S02]  /*1f00*/  IMAD.MOV.U32 R5, RZ, RZ, R9 ;  /* 0x000000ffff057224 */ /* 0x000fe400078e0009 */
[----:B------:R-:W-:Y:S02]  /*1f10*/  IMAD.MOV.U32 R34, RZ, RZ, R16 ;  /* 0x000000ffff227224 */ /* 0x000fe400078e0010 */
[----:B------:R-:W-:-:S07]  /*1f20*/  IMAD.MOV.U32 R35, RZ, RZ, R17 ;  /* 0x000000ffff237224 */ /* 0x000fce00078e0011 */
.L_x_24:
[----:B------:R-:W-:Y:S05]  /*1f30*/  BSYNC.RECONVERGENT B4 ;  /* 0x0000000000047941 */ /* 0x000fea0003800200 */
.L_x_23:
        /* <DEDUP_REMOVED lines=56> */
.L_x_26:
[----:B------:R-:W-:Y:S05]  /*22c0*/  BSYNC.RECONVERGENT B4 ;  /* 0x0000000000047941 */ /* 0x000fea0003800200 */
.L_x_25:
        /* <DEDUP_REMOVED lines=56> */
.L_x_30:
[----:B------:R-:W-:Y:S05]  /*2650*/  BSYNC.RECONVERGENT B5 ;  /* 0x0000000000057941 */ /* 0x000fea0003800200 */
.L_x_29:
[----:B------:R-:W-:-:S07]  /*2660*/  VIADD R5, R9, 0x1 ;  /* 0x0000000109057836 */ /* 0x000fce0000000000 */
.L_x_28:
[----:B------:R-:W-:Y:S05]  /*2670*/  BSYNC.RECONVERGENT B4 ;  /* 0x0000000000047941 */ /* 0x000fea0003800200 */
.L_x_27:
        /* <DEDUP_REMOVED lines=55> */
.L_x_34:
[----:B------:R-:W-:Y:S05]  /*29f0*/  BSYNC.RECONVERGENT B5 ;  /* 0x0000000000057941 */ /* 0x000fea0003800200 */
.L_x_33:
[----:B------:R-:W-:-:S07]  /*2a00*/  VIADD R5, R9, 0x1 ;  /* 0x0000000109057836 */ /* 0x000fce0000000000 */
.L_x_32:
[----:B------:R-:W-:Y:S05]  /*2a10*/  BSYNC.RECONVERGENT B4 ;  /* 0x0000000000047941 */ /* 0x000fea0003800200 */
.L_x_31:
        /* <DEDUP_REMOVED lines=58> */
.L_x_38:
[----:B------:R-:W-:Y:S05]  /*2dc0*/  BSYNC.RECONVERGENT B5 ;  /* 0x0000000000057941 */ /* 0x000fea0003800200 */
.L_x_37:
[----:B------:R-:W-:-:S07]  /*2dd0*/  VIADD R5, R5, 0x1 ;  /* 0x0000000105057836 */ /* 0x000fce0000000000 */
.L_x_36:
[----:B------:R-:W-:Y:S05]  /*2de0*/  BSYNC.RECONVERGENT B4 ;  /* 0x0000000000047941 */ /* 0x000fea0003800200 */
.L_x_35:
        /* <DEDUP_REMOVED lines=44> */
[----:B------:R-:W-:Y:S01]  /*30b0*/  UMOV UR11, 0x3f924eaf ;  /* 0x3f924eaf000b7882 */ /* 0x000fe20000000000 */
[----:B------:R-:W-:Y:S02]  /*30c0*/  @P0 IMAD.MOV.U32 R12, RZ, RZ, 0x33145c07 ;  /* 0x33145c07ff0c0424 */ /* 0x000fe400078e00ff */
[----:B------:R-:W-:-:S03]  /*30d0*/  @P0 IMAD.MOV.U32 R13, RZ, RZ, 0x3c91a626 ;  /* 0x3c91a626ff0d0424 */ /* 0x000fc600078e00ff */
        /* <DEDUP_REMOVED lines=33> */
[----:B------:R-:W-:-:S08]  /*32f0*/  DFMA R10, |R26|, R10, |R26| ;  /* 0x0000000a1a0a722b */ /* 0x000fd0000000061a */
[C---:B------:R-:W-:Y:S02]  /*3300*/  @!P0 DADD R8, R10.reuse, R8 ;  /* 0x000000000a088229 */ /* 0x040fe40000000008 */
[----:B------:R-:W-:-:S06]  /*3310*/  @P0 DADD R10, R10, -R12 ;  /* 0x000000000a0a0229 */ /* 0x000fcc000000080c */
[----:B------:R-:W-:Y:S02]  /*3320*/  @!P0 DADD R8, R8, UR10 ;  /* 0x0000000a08088e29 */ /* 0x000fe40008000000 */
[----:B------:R-:W-:Y:S01]  /*3330*/  @P0 DADD R8, -R10, UR10 ;  /* 0x0000000a0a080e29 */ /* 0x000fe20008000100 */
[----:B------:R-:W-:Y:S10]  /*3340*/  BRA `(.L_x_41) ;  /* 0x0000000400207947 */ /* 0x000ff40003800000 */
.L_x_40:
        /* <DEDUP_REMOVED lines=72> */
.L_x_41:
[----:B------:R-:W-:Y:S05]  /*37d0*/  BSYNC.RECONVERGENT B1 ;  /* 0x0000000000017941 */ /* 0x000fea0003800200 */
.L_x_39:
[----:B------:R-:W-:Y:S01]  /*37e0*/  UMOV UR10, 0x1a63c1f8 ;  /* 0x1a63c1f8000a7882 */ /* 0x000fe20000000000 */
[----:B------:R-:W-:Y:S01]  /*37f0*/  UMOV UR11, 0x404ca5dc ;  /* 0x404ca5dc000b7882 */ /* 0x000fe20000000000 */
[----:B------:R-:W0:Y:S01]  /*3800*/  LDC.64 R10, c[0x0][0x390] ;  /* 0x0000e400ff0a7b82 */ /* 0x000e220000000a00 */
[----:B------:R-:W-:Y:S01]  /*3810*/  DMUL R8, R8, UR10 ;  /* 0x0000000a08087c28 */ /* 0x000fe20008000000 */
[----:B------:R-:W-:-:S06]  /*3820*/  IMAD.MOV.U32 R15, RZ, RZ, 0x1 ;  /* 0x00000001ff0f7424 */ /* 0x000fcc00078e00ff */
[----:B------:R-:W1:Y:S01]  /*3830*/  LDC.64 R12, c[0x0][0x388] ;  /* 0x0000e200ff0c7b82 */ /* 0x000e620000000a00 */
[----:B------:R-:W-:-:S10]  /*3840*/  DMUL R8, R8, 4 ;  /* 0x4010000008087828 */ /* 0x000fd40000000000 */
[----:B------:R-:W0:Y:S01]  /*3850*/  F2I.F64.FLOOR R9, R8 ;  /* 0x0000000800097311 */ /* 0x000e220000305100 */
[----:B-1----:R-:W-:-:S04]  /*3860*/  IMAD.WIDE.U32 R12, R2, 0x10, R12 ;  /* 0x00000010020c7825 */ /* 0x002fc800078e000c */
[----:B0-----:R-:W-:-:S05]  /*3870*/  IMAD.WIDE R10, R9, 0x4, R10 ;  /* 0x00000004090a7825 */ /* 0x001fca00078e020a */
[----:B------:R0:W-:Y:S04]  /*3880*/  REDG.E.ADD.STRONG.GPU desc[UR4][R10.64], R15 ;  /* 0x0000000f0a00798e */ /* 0x0001e8000c12e104 */
[----:B------:R-:W2:Y:S04]  /*3890*/  LDG.E.64 R28, desc[UR4][R12.64] ;  /* 0x000000040c1c7981 */ /* 0x000ea8000c1e1b00 */
[----:B------:R0:W5:Y:S04]  /*38a0*/  LDG.E.64 R26, desc[UR4][R6.64] ;  /* 0x00000004061a7981 */ /* 0x000168000c1e1b00 */
[----:B------:R0:W5:Y:S04]  /*38b0*/  LDG.E.64 R22, desc[UR4][R6.64+0x8] ;  /* 0x0000080406167981 */ /* 0x000168000c1e1b00 */
[----:B------:R0:W5:Y:S01]  /*38c0*/  LDG.E.64 R24, desc[UR4][R12.64+0x8] ;  /* 0x000008040c187981 */ /* 0x000162000c1e1b00 */
[----:B------:R-:W-:Y:S01]  /*38d0*/  BSSY.RECONVERGENT B4, `(.L_x_42) ;  /* 0x000001c000047945 */ /* 0x000fe20003800200 */
[----:B--2---:R-:W-:-:S14]  /*38e0*/  DSETP.NEU.AND P0, PT, |R28|, +INF , PT ;  /* 0x7ff000001c00742a */ /* 0x004fdc0003f0d200 */
        /* <DEDUP_REMOVED lines=26> */
.L_x_43:
[----:B------:R-:W-:Y:S05]  /*3a90*/  BSYNC.RECONVERGENT B4 ;  /* 0x0000000000047941 */ /* 0x000fea0003800200 */
.L_x_42:
        /* <DEDUP_REMOVED lines=56> */
.L_x_45:
[----:B------:R-:W-:Y:S05]  /*3e20*/  BSYNC.RECONVERGENT B4 ;  /* 0x0000000000047941 */ /* 0x000fea0003800200 */
.L_x_44:
        /* <DEDUP_REMOVED lines=12> */
[----:B------:R-:W-:Y:S01]  /*3ef0*/  IMAD.MOV.U32 R30, RZ, RZ, 0x20fd8164 ;  /* 0x20fd8164ff1e7424 */ /* 0x000fe200078e00ff */
[----:B------:R-:W-:-:S02]  /*3f00*/  DSETP.NEU.AND P1, PT, |R28|, +INF , PT ;  /* 0x7ff000001c00742a */ /* 0x000fc40003f2d200 */
[----:B------:R-:W-:Y:S02]  /*3f10*/  FSEL R31, -R31, 0.11223486810922622681, !P0 ;  /* 0x3de5db651f1f7808 */ /* 0x000fe40004000100 */
[----:B------:R-:W-:-:S06]  /*3f20*/  FSEL R30, R30, -8.06006814911005101289e+34, !P0 ;  /* 0xf9785eba1e1e7808 */ /* 0x000fcc0004000000 */
[----:B--2---:R-:W-:-:S04]  /*3f30*/  DFMA R8, R32, R30, R8 ;  /* 0x0000001e2008722b */ /* 0x004fc80000000008 */
[----:B------:R-:W-:-:S04]  /*3f40*/  @!P1 DMUL R30, RZ, R28 ;  /* 0x0000001cff1e9228 */ /* 0x000fc80000000000 */
        /* <DEDUP_REMOVED lines=39> */
.L_x_49:
[----:B------:R-:W-:Y:S05]  /*41c0*/  BSYNC.RECONVERGENT B5 ;  /* 0x0000000000057941 */ /* 0x000fea0003800200 */
.L_x_48:
[----:B------:R-:W-:-:S07]  /*41d0*/  VIADD R5, R9, 0x1 ;  /* 0x0000000109057836 */ /* 0x000fce0000000000 */
.L_x_47:
[----:B------:R-:W-:Y:S05]  /*41e0*/  BSYNC.RECONVERGENT B4 ;  /* 0x0000000000047941 */ /* 0x000fea0003800200 */
.L_x_46:
        /* <DEDUP_REMOVED lines=56> */
.L_x_53:
[----:B------:R-:W-:Y:S05]  /*4570*/  BSYNC.RECONVERGENT B5 ;  /* 0x0000000000057941 */ /* 0x000fea0003800200 */
.L_x_52:
[----:B------:R-:W-:-:S07]  /*4580*/  VIADD R5, R9, 0x1 ;  /* 0x0000000109057836 */ /* 0x000fce0000000000 */
.L_x_51:
[----:B------:R-:W-:Y:S05]  /*4590*/  BSYNC.RECONVERGENT B4 ;  /* 0x0000000000047941 */ /* 0x000fea0003800200 */
.L_x_50:
        /* <DEDUP_REMOVED lines=58> */
.L_x_57:
[----:B------:R-:W-:Y:S05]  /*4940*/  BSYNC.RECONVERGENT B5 ;  /* 0x0000000000057941 */ /* 0x000fea0003800200 */
.L_x_56:
[----:B------:R-:W-:-:S07]  /*4950*/  VIADD R5, R5, 0x1 ;  /* 0x0000000105057836 */ /* 0x000fce0000000000 */
.L_x_55:
[----:B------:R-:W-:Y:S05]  /*4960*/  BSYNC.RECONVERGENT B4 ;  /* 0x0000000000047941 */ /* 0x000fea0003800200 */
.L_x_54:
        /* <DEDUP_REMOVED lines=76> */
[----:B------:R-:W-:Y:S02]  /*4e30*/  @P0 IMAD.MOV.U32 R8, RZ, RZ, 0x33145c07 ;  /* 0x33145c07ff080424 */ /* 0x000fe400078e00ff */
[----:B------:R-:W-:-:S05]  /*4e40*/  @P0 IMAD.MOV.U32 R9, RZ, RZ, 0x3c91a626 ;  /* 0x3c91a626ff090424 */ /* 0x000fca00078e00ff */
[----:B------:R-:W-:Y:S01]  /*4e50*/  DFMA R10, |R6|, R10, |R6| ;  /* 0x0000000a060a722b */ /* 0x000fe20000000606 */
[----:B------:R-:W-:Y:S02]  /*4e60*/  @!P0 IMAD.MOV.U32 R6, RZ, RZ, 0x33145c07 ;  /* 0x33145c07ff068424 */ /* 0x000fe400078e00ff */
[----:B------:R-:W-:-:S05]  /*4e70*/  @!P0 IMAD.MOV.U32 R7, RZ, RZ, 0x3c91a626 ;  /* 0x3c91a626ff078424 */ /* 0x000fca00078e00ff */
[C---:B------:R-:W-:Y:S02]  /*4e80*/  @P0 DADD R8, R10.reuse, -R8 ;  /* 0x000000000a080229 */ /* 0x040fe40000000808 */
[----:B------:R-:W-:-:S08]  /*4e90*/  @!P0 DADD R6, R10, R6 ;  /* 0x000000000a068229 */ /* 0x000fd00000000006 */
[----:B------:R-:W-:Y:S02]  /*4ea0*/  @!P0 DADD R6, R6, UR10 ;  /* 0x0000000a06068e29 */ /* 0x000fe40008000000 */
[----:B------:R-:W-:Y:S01]  /*4eb0*/  @P0 DADD R6, -R8, UR10 ;  /* 0x0000000a08060e29 */ /* 0x000fe20008000100 */
[----:B------:R-:W-:Y:S10]  /*4ec0*/  BRA `(.L_x_60) ;  /* 0x0000000400207947 */ /* 0x000ff40003800000 */
.L_x_59:
        /* <DEDUP_REMOVED lines=72> */
.L_x_60:
[----:B------:R-:W-:Y:S05]  /*5350*/  BSYNC.RECONVERGENT B1 ;  /* 0x0000000000017941 */ /* 0x000fea0003800200 */
.L_x_58:
[----:B------:R-:W-:Y:S01]  /*5360*/  UMOV UR10, 0x1a63c1f8 ;  /* 0x1a63c1f8000a7882 */ /* 0x000fe20000000000 */
[----:B------:R-:W-:Y:S01]  /*5370*/  UMOV UR11, 0x404ca5dc ;  /* 0x404ca5dc000b7882 */ /* 0x000fe20000000000 */
[----:B------:R-:W0:Y:S01]  /*5380*/  LDC.64 R8, c[0x0][0x3a0] ;  /* 0x0000e800ff087b82 */ /* 0x000e220000000a00 */
[----:B------:R-:W-:Y:S01]  /*5390*/  DMUL R6, R6, UR10 ;  /* 0x0000000a06067c28 */ /* 0x000fe20008000000 */
[----:B------:R-:W-:-:S07]  /*53a0*/  IMAD.MOV.U32 R5, RZ, RZ, 0x1 ;  /* 0x00000001ff057424 */ /* 0x000fce00078e00ff */
[----:B------:R-:W-:-:S10]  /*53b0*/  DMUL R6, R6, 4 ;  /* 0x4010000006067828 */ /* 0x000fd40000000000 */
[----:B------:R-:W0:Y:S02]  /*53c0*/  F2I.F64.FLOOR R7, R6 ;  /* 0x0000000600077311 */ /* 0x000e240000305100 */
[----:B0-----:R-:W-:-:S05]  /*53d0*/  IMAD.WIDE R8, R7, 0x4, R8 ;  /* 0x0000000407087825 */ /* 0x001fca00078e0208 */
[----:B------:R1:W-:Y:S02]  /*53e0*/  REDG.E.ADD.STRONG.GPU desc[UR4][R8.64], R5 ;  /* 0x000000050800798e */ /* 0x0003e4000c12e104 */
.L_x_22:
[----:B------:R-:W-:Y:S05]  /*53f0*/  BSYNC.RECONVERGENT B3 ;  /* 0x0000000000037941 */ /* 0x000fea0003800200 */
.L_x_21:
[----:B------:R-:W-:Y:S02]  /*5400*/  IMAD.IADD R4, R3, 0x1, R4 ;  /* 0x0000000103047824 */ /* 0x000fe400078e0204 */
[----:B01----:R-:W-:-:S05]  /*5410*/  IMAD.U32 R5, RZ, RZ, UR8 ;  /* 0x00000008ff057e24 */ /* 0x003fca000f8e00ff */
[----:B------:R-:W-:-:S13]  /*5420*/  ISETP.GE.AND P0, PT, R4, R5, PT ;  /* 0x000000050400720c */ /* 0x000fda0003f06270 */
[----:B------:R-:W-:Y:S05]  /*5430*/  @!P0 BRA `(.L_x_61) ;  /* 0xffffffac004c8947 */ /* 0x000fea000383ffff */
.L_x_1:
[----:B0-23--:R-:W-:Y:S05]  /*5440*/  BSYNC B0 ;  /* 0x0000000000007941 */ /* 0x00dfea0003800000 */
.L_x_0:
[----:B------:R-:W-:-:S05]  /*5450*/  VIADD R2, R2, 0x1 ;  /* 0x0000000102027836 */ /* 0x000fca0000000000 */
[----:B------:R-:W-:-:S13]  /*5460*/  ISETP.NE.AND P0, PT, R2, R5, PT ;  /* 0x000000050200720c */ /* 0x000fda0003f05270 */
[----:B------:R-:W-:Y:S05]  /*5470*/  @P0 BRA `(.L_x_62) ;  /* 0xffffffac001c0947 */ /* 0x000fea000383ffff */
[----:B------:R-:W-:Y:S05]  /*5480*/  EXIT ;  /* 0x000000000000794d */ /* 0x000fea0003800000 */
        .type           $_Z16build_histograms9GalaxySetS_PiS0_S0_i$__internal_trig_reduction_slowpathd,@function
        .size           $_Z16build_histograms9GalaxySetS_PiS0_S0_i$__internal_trig_reduction_slowpathd,(.L_x_71 - $_Z16build_histograms9GalaxySetS_PiS0_S0_i$__internal_trig_reduction_slowpathd)
$_Z16build_histograms9GalaxySetS_PiS0_S0_i$__internal_trig_reduction_slowpathd:
[----:B------:R-:W-:Y:S01]  /*5490*/  SHF.R.U32.HI R19, RZ, 0x14, R17 ;  /* 0x00000014ff137819 */ /* 0x000fe20000011611 */
[----:B------:R-:W-:-:S03]  /*54a0*/  IMAD.MOV.U32 R9, RZ, RZ, RZ ;  /* 0x000000ffff097224 */ /* 0x000fc600078e00ff */
[----:B------:R-:W-:-:S04]  /*54b0*/  LOP3.LUT R5, R19, 0x7ff, RZ, 0xc0, !PT ;  /* 0x000007ff13057812 */ /* 0x000fc800078ec0ff */
[----:B------:R-:W-:-:S13]  /*54c0*/  ISETP.NE.AND P0, PT, R5, 0x7ff, PT ;  /* 0x000007ff0500780c */ /* 0x000fda0003f05270 */
[----:B------:R-:W-:Y:S05]  /*54d0*/  @!P0 BRA `(.L_x_63) ;  /* 0x00000008004c8947 */ /* 0x000fea0003800000 */
[----:B------:R-:W-:Y:S01]  /*54e0*/  VIADD R9, R5, 0xfffffc00 ;  /* 0xfffffc0005097836 */ /* 0x000fe20000000000 */
[----:B------:R-:W-:Y:S01]  /*54f0*/  BSSY.RECONVERGENT B1, `(.L_x_64) ;  /* 0x0000030000017945 */ /* 0x000fe20003800200 */
[----:B------:R-:W-:-:S03]  /*5500*/  CS2R R30, SRZ ;  /* 0x00000000001e7805 */ /* 0x000fc6000001ff00 */
[----:B------:R-:W-:Y:S02]  /*5510*/  SHF.R.U32.HI R5, RZ, 0x6, R9 ;  /* 0x00000006ff057819 */ /* 0x000fe40000011609 */
[----:B------:R-:W-:Y:S02]  /*5520*/  ISETP.GE.U32.AND P0, PT, R9, 0x80, PT ;  /* 0x000000800900780c */ /* 0x000fe40003f06070 */
[C---:B------:R-:W-:Y:S02]  /*5530*/  IADD3 R12, PT, PT, -R5.reuse, 0x13, RZ ;  /* 0x00000013050c7810 */ /* 0x040fe40007ffe1ff */
[----:B------:R-:W-:Y:S02]  /*5540*/  IADD3 R14, PT, PT, -R5, 0xf, RZ ;  /* 0x0000000f050e7810 */ /* 0x000fe40007ffe1ff */
[----:B------:R-:W-:-:S04]  /*5550*/  SEL R12, R12, 0x12, P0 ;  /* 0x000000120c0c7807 */ /* 0x000fc80000000000 */
[----:B------:R-:W-:-:S13]  /*5560*/  ISETP.GE.AND P0, PT, R14, R12, PT ;  /* 0x0000000c0e00720c */ /* 0x000fda0003f06270 */
[----:B------:R-:W-:Y:S05]  /*5570*/  @P0 BRA `(.L_x_65) ;  /* 0x00000000009c0947 */ /* 0x000fea0003800000 */
[----:B------:R-:W0:Y:S01]  /*5580*/  LDC.64 R34, c[0x0][0x358] ;  /* 0x0000d600ff227b82 */ /* 0x000e220000000a00 */
[C---:B------:R-:W-:Y:S01]  /*5590*/  SHF.L.U64.HI R10, R8.reuse, 0xb, R17 ;  /* 0x0000000b080a7819 */ /* 0x040fe20000010211 */
[----:B------:R-:W-:Y:S01]  /*55a0*/  BSSY.RECONVERGENT B2, `(.L_x_66) ;  /* 0x0000023000027945 */ /* 0x000fe20003800200 */
[----:B------:R-:W-:Y:S01]  /*55b0*/  IMAD.SHL.U32 R11, R8, 0x800, RZ ;  /* 0x00000800080b7824 */ /* 0x000fe200078e00ff */
[----:B------:R-:W-:Y:S01]  /*55c0*/  IADD3 R16, PT, PT, RZ, -R5, -R12 ;  /* 0x80000005ff107210 */ /* 0x000fe20007ffe80c */
[----:B------:R-:W-:Y:S01]  /*55d0*/  IMAD.MOV.U32 R15, RZ, RZ, RZ ;  /* 0x000000ffff0f7224 */ /* 0x000fe200078e00ff */
[----:B------:R-:W-:Y:S02]  /*55e0*/  LOP3.LUT R10, R10, 0x80000000, RZ, 0xfc, !PT ;  /* 0x800000000a0a7812 */ /* 0x000fe400078efcff */
[----:B------:R-:W-:-:S07]  /*55f0*/  CS2R R30, SRZ ;  /* 0x00000000001e7805 */ /* 0x000fce000001ff00 */
.L_x_67:
[----:B------:R-:W1:Y:S01]  /*5600*/  LDC.64 R8, c[0x4][RZ] ;  /* 0x01000000ff087b82 */ /* 0x000e620000000a00 */
[----:B0-----:R-:W-:Y:S02]  /*5610*/  R2UR UR10, R34 ;  /* 0x00000000220a72ca */ /* 0x001fe400000e0000 */
[----:B------:R-:W-:Y:S01]  /*5620*/  R2UR UR11, R35 ;  /* 0x00000000230b72ca */ /* 0x000fe200000e0000 */
[----:B-1----:R-:W-:-:S12]  /*5630*/  IMAD.WIDE R36, R14, 0x8, R8 ;  /* 0x000000080e247825 */ /* 0x002fd800078e0208 */
[----:B------:R-:W2:Y:S01]  /*5640*/  LDG.E.64.CONSTANT R36, desc[UR10][R36.64] ;  /* 0x0000000a24247981 */ /* 0x000ea2000c1e9b00 */
[----:B------:R-:W-:Y:S02]  /*5650*/  VIADD R16, R16, 0x1 ;  /* 0x0000000110107836 */ /* 0x000fe40000000000 */
[----:B------:R-:W-:Y:S02]  /*5660*/  VIADD R14, R14, 0x1 ;  /* 0x000000010e0e7836 */ /* 0x000fe40000000000 */
[----:B--2---:R-:W-:-:S04]  /*5670*/  IMAD.WIDE.U32 R30, P2, R36, R11, R30 ;  /* 0x0000000b241e7225 */ /* 0x004fc8000784001e */
[----:B------:R-:W-:Y:S02]  /*5680*/  IMAD R9, R36, R10, RZ ;  /* 0x0000000a24097224 */ /* 0x000fe400078e02ff */
[CC--:B------:R-:W-:Y:S02]  /*5690*/  IMAD R8, R37.reuse, R11.reuse, RZ ;  /* 0x0000000b25087224 */ /* 0x0c0fe400078e02ff */
[----:B------:R-:W-:Y:S01]  /*56a0*/  IMAD.HI.U32 R13, R37, R11, RZ ;  /* 0x0000000b250d7227 */ /* 0x000fe200078e00ff */
[----:B------:R-:W-:-:S04]  /*56b0*/  IADD3 R9, P1, PT, R9, R31, RZ ;  /* 0x0000001f09097210 */ /* 0x000fc80007f3e0ff */
[----:B------:R-:W-:Y:S01]  /*56c0*/  IADD3 R9, P0, PT, R8, R9, RZ ;  /* 0x0000000908097210 */ /* 0x000fe20007f1e0ff */
[----:B------:R-:W-:Y:S02]  /*56d0*/  IMAD.MOV.U32 R8, RZ, RZ, R30 ;  /* 0x000000ffff087224 */ /* 0x000fe400078e001e */
[C---:B------:R-:W-:Y:S02]  /*56e0*/  IMAD R30, R15.reuse, 0x8, R1 ;  /* 0x000000080f1e7824 */ /* 0x040fe400078e0201 */
[----:B------:R-:W-:-:S03]  /*56f0*/  VIADD R15, R15, 0x1 ;  /* 0x000000010f0f7836 */ /* 0x000fc60000000000 */
[----:B------:R0:W-:Y:S02]  /*5700*/  STL.64 [R30], R8 ;  /* 0x000000081e007387 */ /* 0x0001e40000100a00 */
[----:B0-----:R-:W-:-:S04]  /*5710*/  IMAD.HI.U32 R8, R36, R10, RZ ;  /* 0x0000000a24087227 */ /* 0x001fc800078e00ff */
[----:B------:R-:W-:Y:S02]  /*5720*/  IMAD.X R8, RZ, RZ, R8, P2 ;  /* 0x000000ffff087224 */ /* 0x000fe400010e0608 */
[----:B------:R-:W-:-:S03]  /*5730*/  IMAD.HI.U32 R9, R37, R10, RZ ;  /* 0x0000000a25097227 */ /* 0x000fc600078e00ff */
[----:B------:R-:W-:Y:S01]  /*5740*/  IADD3.X R13, P1, PT, R13, R8, RZ, P1, !PT ;  /* 0x000000080d0d7210 */ /* 0x000fe20000f3e4ff */
[----:B------:R-:W-:-:S04]  /*5750*/  IMAD R8, R37, R10, RZ ;  /* 0x0000000a25087224 */ /* 0x000fc800078e02ff */
[----:B------:R-:W-:Y:S01]  /*5760*/  IMAD.X R9, RZ, RZ, R9, P1 ;  /* 0x000000ffff097224 */ /* 0x000fe200008e0609 */
[----:B------:R-:W-:Y:S02]  /*5770*/  ISETP.NE.AND P1, PT, R16, -0xf, PT ;  /* 0xfffffff11000780c */ /* 0x000fe40003f25270 */
[----:B------:R-:W-:-:S05]  /*5780*/  IADD3.X R8, P0, PT, R8, R13, RZ, P0, !PT ;  /* 0x0000000d08087210 */ /* 0x000fca000071e4ff */
[----:B------:R-:W-:Y:S02]  /*5790*/  IMAD.X R9, RZ, RZ, R9, P0 ;  /* 0x000000ffff097224 */ /* 0x000fe400000e0609 */
[----:B------:R-:W-:Y:S02]  /*57a0*/  IMAD.MOV.U32 R30, RZ, RZ, R8 ;  /* 0x000000ffff1e7224 */ /* 0x000fe400078e0008 */
[----:B------:R-:W-:Y:S02]  /*57b0*/  IMAD.MOV.U32 R31, RZ, RZ, R9 ;  /* 0x000000ffff1f7224 */ /* 0x000fe400078e0009 */
[----:B------:R-:W-:Y:S05]  /*57c0*/  @P1 BRA `(.L_x_67) ;  /* 0xfffffffc008c1947 */ /* 0x000fea000383ffff */
[----:B------:R-:W-:Y:S05]  /*57d0*/  BSYNC.RECONVERGENT B2 ;  /* 0x0000000000027941 */ /* 0x000fea0003800200 */
.L_x_66:
[----:B------:R-:W-:-:S07]  /*57e0*/  IMAD.MOV.U32 R14, RZ, RZ, R12 ;  /* 0x000000ffff0e7224 */ /* 0x000fce00078e000c */
.L_x_65:
[----:B------:R-:W-:Y:S05]  /*57f0*/  BSYNC.RECONVERGENT B1 ;  /* 0x0000000000017941 */ /* 0x000fea0003800200 */
.L_x_64:
[----:B------:R-:W-:Y:S01]  /*5800*/  LOP3.LUT P0, R19, R19, 0x3f, RZ, 0xc0, !PT ;  /* 0x0000003f13137812 */ /* 0x000fe2000780c0ff */
[----:B------:R-:W-:-:S04]  /*5810*/  IMAD.IADD R14, R5, 0x1, R14 ;  /* 0x00000001050e7824 */ /* 0x000fc800078e020e */
[----:B------:R-:W-:-:S05]  /*5820*/  IMAD.U32 R16, R14, 0x8, R1 ;  /* 0x000000080e107824 */ /* 0x000fca00078e0001 */
[----:B------:R0:W-:Y:S04]  /*5830*/  STL.64 [R16+-0x78], R30 ;  /* 0xffff881e10007387 */ /* 0x0001e80000100a00 */
[----:B------:R-:W2:Y:S04]  /*5840*/  @P0 LDL.64 R14, [R1+0x8] ;  /* 0x00000800010e0983 */ /* 0x000ea80000100a00 */
[----:B------:R-:W3:Y:S04]  /*5850*/  LDL.64 R10, [R1+0x10] ;  /* 0x00001000010a7983 */ /* 0x000ee80000100a00 */
[----:B------:R-:W4:Y:S01]  /*5860*/  LDL.64 R8, [R1+0x18] ;  /* 0x0000180001087983 */ /* 0x000f220000100a00 */
[----:B0-----:R-:W-:Y:S01]  /*5870*/  @P0 LOP3.LUT R30, R19, 0x3f, RZ, 0x3c, !PT ;  /* 0x0000003f131e0812 */ /* 0x001fe200078e3cff */
[----:B------:R-:W-:Y:S01]  /*5880*/  BSSY.RECONVERGENT B1, `(.L_x_68) ;  /* 0x0000034000017945 */ /* 0x000fe20003800200 */
[----:B--2---:R-:W-:-:S02]  /*5890*/  @P0 SHF.R.U64 R13, R14, 0x1, R15 ;  /* 0x000000010e0d0819 */ /* 0x004fc4000000120f */
[----:B------:R-:W-:Y:S02]  /*58a0*/  @P0 SHF.R.U32.HI R5, RZ, 0x1, R15 ;  /* 0x00000001ff050819 */ /* 0x000fe4000001160f */
[CC--:B---3--:R-:W-:Y:S02]  /*58b0*/  @P0 SHF.L.U32 R12, R10.reuse, R19.reuse, RZ ;  /* 0x000000130a0c0219 */ /* 0x0c8fe400000006ff */
[----:B------:R-:W-:Y:S02]  /*58c0*/  @P0 SHF.R.U64 R13, R13, R30, R5 ;  /* 0x0000001e0d0d0219 */ /* 0x000fe40000001205 */
[--C-:B------:R-:W-:Y:S02]  /*58d0*/  @P0 SHF.R.U32.HI R14, RZ, 0x1, R11.reuse ;  /* 0x00000001ff0e0819 */ /* 0x100fe4000001160b */
[C-C-:B------:R-:W-:Y:S02]  /*58e0*/  @P0 SHF.R.U64 R15, R10.reuse, 0x1, R11.reuse ;  /* 0x000000010a0f0819 */ /* 0x140fe4000000120b */
[----:B------:R-:W-:-:S02]  /*58f0*/  @P0 SHF.L.U64.HI R16, R10, R19, R11 ;  /* 0x000000130a100219 */ /* 0x000fc4000001020b */
[----:B------:R-:W-:Y:S02]  /*5900*/  @P0 LOP3.LUT R10, R12, R13, RZ, 0xfc, !PT ;  /* 0x0000000d0c0a0212 */ /* 0x000fe400078efcff */
[-C--:B------:R-:W-:Y:S02]  /*5910*/  @P0 SHF.R.U32.HI R13, RZ, R30.reuse, R5 ;  /* 0x0000001eff0d0219 */ /* 0x080fe40000011605 */
[----:B----4-:R-:W-:Y:S02]  /*5920*/  @P0 SHF.L.U32 R5, R8, R19, RZ ;  /* 0x0000001308050219 */ /* 0x010fe400000006ff */
[----:B------:R-:W-:Y:S02]  /*5930*/  @P0 SHF.R.U64 R12, R15, R30, R14 ;  /* 0x0000001e0f0c0219 */ /* 0x000fe4000000120e */
[----:B------:R-:W-:Y:S02]  /*5940*/  @P0 LOP3.LUT R11, R16, R13, RZ, 0xfc, !PT ;  /* 0x0000000d100b0212 */ /* 0x000fe400078efcff */
[----:B------:R-:W-:-:S02]  /*5950*/  @P0 SHF.L.U64.HI R19, R8, R19, R9 ;  /* 0x0000001308130219 */ /* 0x000fc40000010209 */
[----:B------:R-:W-:Y:S01]  /*5960*/  @P0 LOP3.LUT R8, R5, R12, RZ, 0xfc, !PT ;  /* 0x0000000c05080212 */ /* 0x000fe200078efcff */
[C---:B------:R-:W-:Y:S01]  /*5970*/  IMAD.SHL.U32 R5, R10.reuse, 0x4, RZ ;  /* 0x000000040a057824 */ /* 0x040fe200078e00ff */
[----:B------:R-:W-:Y:S02]  /*5980*/  @P0 SHF.R.U32.HI R14, RZ, R30, R14 ;  /* 0x0000001eff0e0219 */ /* 0x000fe4000001160e */
[----:B------:R-:W-:Y:S02]  /*5990*/  SHF.L.U64.HI R10, R10, 0x2, R11 ;  /* 0x000000020a0a7819 */ /* 0x000fe4000001020b */
[----:B------:R-:W-:Y:S02]  /*59a0*/  @P0 LOP3.LUT R9, R19, R14, RZ, 0xfc, !PT ;  /* 0x0000000e13090212 */ /* 0x000fe400078efcff */
[----:B------:R-:W-:Y:S02]  /*59b0*/  SHF.L.W.U32.HI R11, R11, 0x2, R8 ;  /* 0x000000020b0b7819 */ /* 0x000fe40000010e08 */
[----:B------:R-:W-:-:S02]  /*59c0*/  IADD3 RZ, P0, PT, RZ, -R5, RZ ;  /* 0x80000005ffff7210 */ /* 0x000fc40007f1e0ff */
[----:B------:R-:W-:Y:S02]  /*59d0*/  LOP3.LUT R13, RZ, R10, RZ, 0x33, !PT ;  /* 0x0000000aff0d7212 */ /* 0x000fe400078e33ff */
[----:B------:R-:W-:Y:S02]  /*59e0*/  SHF.L.W.U32.HI R12, R8, 0x2, R9 ;  /* 0x00000002080c7819 */ /* 0x000fe40000010e09 */
[----:B------:R-:W-:Y:S02]  /*59f0*/  LOP3.LUT R14, RZ, R11, RZ, 0x33, !PT ;  /* 0x0000000bff0e7212 */ /* 0x000fe400078e33ff */
[----:B------:R-:W-:Y:S02]  /*5a00*/  IADD3.X R13, P0, PT, RZ, R13, RZ, P0, !PT ;  /* 0x0000000dff0d7210 */ /* 0x000fe4000071e4ff */
[----:B------:R-:W-:Y:S02]  /*5a10*/  LOP3.LUT R15, RZ, R12, RZ, 0x33, !PT ;  /* 0x0000000cff0f7212 */ /* 0x000fe400078e33ff */
[----:B------:R-:W-:-:S02]  /*5a20*/  IADD3.X R14, P1, PT, RZ, R14, RZ, P0, !PT ;  /* 0x0000000eff0e7210 */ /* 0x000fc4000073e4ff */
[----:B------:R-:W-:-:S03]  /*5a30*/  ISETP.GT.U32.AND P2, PT, R11, -0x1, PT ;  /* 0xffffffff0b00780c */ /* 0x000fc60003f44070 */
[----:B------:R-:W-:Y:S01]  /*5a40*/  IMAD.X R15, RZ, RZ, R15, P1 ;  /* 0x000000ffff0f7224 */ /* 0x000fe200008e060f */
[----:B------:R-:W-:-:S04]  /*5a50*/  ISETP.GT.AND.EX P0, PT, R12, -0x1, PT, P2 ;  /* 0xffffffff0c00780c */ /* 0x000fc80003f04320 */
[----:B------:R-:W-:Y:S02]  /*5a60*/  SEL R8, R12, R15, P0 ;  /* 0x0000000f0c087207 */ /* 0x000fe40000000000 */
[----:B------:R-:W-:Y:S02]  /*5a70*/  SEL R11, R11, R14, P0 ;  /* 0x0000000e0b0b7207 */ /* 0x000fe40000000000 */
[----:B------:R-:W-:Y:S02]  /*5a80*/  ISETP.NE.U32.AND P1, PT, R8, RZ, PT ;  /* 0x000000ff0800720c */ /* 0x000fe40003f25070 */
[----:B------:R-:W-:Y:S02]  /*5a90*/  SEL R10, R10, R13, P0 ;  /* 0x0000000d0a0a7207 */ /* 0x000fe40000000000 */
[----:B------:R-:W-:Y:S01]  /*5aa0*/  SEL R16, R11, R8, !P1 ;  /* 0x000000080b107207 */ /* 0x000fe20004800000 */
[----:B------:R-:W-:-:S03]  /*5ab0*/  @!P0 IMAD.MOV R5, RZ, RZ, -R5 ;  /* 0x000000ffff058224 */ /* 0x000fc600078e0a05 */
[----:B------:R-:W0:Y:S02]  /*5ac0*/  FLO.U32 R14, R16 ;  /* 0x00000010000e7300 */ /* 0x000e2400000e0000 */
[C---:B0-----:R-:W-:Y:S02]  /*5ad0*/  IADD3 R15, PT, PT, -R14.reuse, 0x1f, RZ ;  /* 0x0000001f0e0f7810 */ /* 0x041fe40007ffe1ff */
[----:B------:R-:W-:-:S03]  /*5ae0*/  IADD3 R14, PT, PT, -R14, 0x3f, RZ ;  /* 0x0000003f0e0e7810 */ /* 0x000fc60007ffe1ff */
[----:B------:R-:W-:-:S05]  /*5af0*/  @P1 IMAD.MOV R14, RZ, RZ, R15 ;  /* 0x000000ffff0e1224 */ /* 0x000fca00078e020f */
[----:B------:R-:W-:-:S13]  /*5b00*/  ISETP.NE.AND P1, PT, R14, RZ, PT ;  /* 0x000000ff0e00720c */ /* 0x000fda0003f25270 */
[----:B------:R-:W-:Y:S05]  /*5b10*/  @!P1 BRA `(.L_x_69) ;  /* 0x0000000000289947 */ /* 0x000fea0003800000 */
[C---:B------:R-:W-:Y:S02]  /*5b20*/  LOP3.LUT R16, R14.reuse, 0x3f, RZ, 0xc0, !PT ;  /* 0x0000003f0e107812 */ /* 0x040fe400078ec0ff */
[--C-:B------:R-:W-:Y:S02]  /*5b30*/  SHF.R.U64 R5, R5, 0x1, R10.reuse ;  /* 0x0000000105057819 */ /* 0x100fe4000000120a */
[----:B------:R-:W-:Y:S02]  /*5b40*/  SHF.R.U32.HI R10, RZ, 0x1, R10 ;  /* 0x00000001ff0a7819 */ /* 0x000fe4000001160a */
[----:B------:R-:W-:Y:S02]  /*5b50*/  LOP3.LUT R13, R14, 0x3f, RZ, 0xc, !PT ;  /* 0x0000003f0e0d7812 */ /* 0x000fe400078e0cff */
[CC--:B------:R-:W-:Y:S02]  /*5b60*/  SHF.L.U64.HI R8, R11.reuse, R16.reuse, R8 ;  /* 0x000000100b087219 */ /* 0x0c0fe40000010208 */
[----:B------:R-:W-:-:S02]  /*5b70*/  SHF.L.U32 R11, R11, R16, RZ ;  /* 0x000000100b0b7219 */ /* 0x000fc400000006ff */
[-CC-:B------:R-:W-:Y:S02]  /*5b80*/  SHF.R.U64 R16, R5, R13.reuse, R10.reuse ;  /* 0x0000000d05107219 */ /* 0x180fe4000000120a */
[----:B------:R-:W-:Y:S02]  /*5b90*/  SHF.R.U32.HI R13, RZ, R13, R10 ;  /* 0x0000000dff0d7219 */ /* 0x000fe4000001160a */
[----:B------:R-:W-:Y:S02]  /*5ba0*/  LOP3.LUT R11, R11, R16, RZ, 0xfc, !PT ;  /* 0x000000100b0b7212 */ /* 0x000fe400078efcff */
[----:B------:R-:W-:-:S07]  /*5bb0*/  LOP3.LUT R8, R8, R13, RZ, 0xfc, !PT ;  /* 0x0000000d08087212 */ /* 0x000fce00078efcff */
.L_x_69:
[----:B------:R-:W-:Y:S05]  /*5bc0*/  BSYNC.RECONVERGENT B1 ;  /* 0x0000000000017941 */ /* 0x000fea0003800200 */
.L_x_68:
[----:B------:R-:W-:Y:S01]  /*5bd0*/  IMAD.WIDE.U32 R34, R11, 0x2168c235, RZ ;  /* 0x2168c2350b227825 */ /* 0x000fe200078e00ff */
[----:B------:R-:W-:-:S03]  /*5be0*/  SHF.R.U32.HI R9, RZ, 0x1e, R9 ;  /* 0x0000001eff097819 */ /* 0x000fc60000011609 */
[----:B------:R-:W-:Y:S01]  /*5bf0*/  IMAD.MOV.U32 R30, RZ, RZ, R35 ;  /* 0x000000ffff1e7224 */ /* 0x000fe200078e0023 */
[----:B------:R-:W-:Y:S01]  /*5c00*/  IADD3 RZ, P2, PT, R34, R34, RZ ;  /* 0x0000002222ff7210 */ /* 0x000fe20007f5e0ff */
[----:B------:R-:W-:Y:S01]  /*5c10*/  IMAD.MOV.U32 R31, RZ, RZ, RZ ;  /* 0x000000ffff1f7224 */ /* 0x000fe200078e00ff */
[----:B------:R-:W-:Y:S01]  /*5c20*/  LEA.HI R9, R12, R9, RZ, 0x1 ;  /* 0x000000090c097211 */ /* 0x000fe200078f08ff */
[----:B------:R-:W-:-:S04]  /*5c30*/  IMAD.HI.U32 R5, R8, -0x36f0255e, RZ ;  /* 0xc90fdaa208057827 */ /* 0x000fc800078e00ff */
[----:B------:R-:W-:-:S04]  /*5c40*/  IMAD.WIDE.U32 R30, R11, -0x36f0255e, R30 ;  /* 0xc90fdaa20b1e7825 */ /* 0x000fc800078e001e */
[C---:B------:R-:W-:Y:S02]  /*5c50*/  IMAD R11, R8.reuse, -0x36f0255e, RZ ;  /* 0xc90fdaa2080b7824 */ /* 0x040fe400078e02ff */
[----:B------:R-:W-:-:S04]  /*5c60*/  IMAD.WIDE.U32 R30, P1, R8, 0x2168c235, R30 ;  /* 0x2168c235081e7825 */ /* 0x000fc8000782001e */
[----:B------:R-:W-:Y:S01]  /*5c70*/  IMAD.X R5, RZ, RZ, R5, P1 ;  /* 0x000000ffff057224 */ /* 0x000fe200008e0605 */
[----:B------:R-:W-:Y:S02]  /*5c80*/  IADD3 R11, P1, PT, R11, R31, RZ ;  /* 0x0000001f0b0b7210 */ /* 0x000fe40007f3e0ff */
[----:B------:R-:W-:-:S03]  /*5c90*/  IADD3.X RZ, P2, PT, R30, R30, RZ, P2, !PT ;  /* 0x0000001e1eff7210 */ /* 0x000fc6000175e4ff */
[----:B------:R-:W-:Y:S01]  /*5ca0*/  IMAD.X R10, RZ, RZ, R5, P1 ;  /* 0x000000ffff0a7224 */ /* 0x000fe200008e0605 */
[C---:B------:R-:W-:Y:S02]  /*5cb0*/  ISETP.GT.U32.AND P1, PT, R11.reuse, RZ, PT ;  /* 0x000000ff0b00720c */ /* 0x040fe40003f24070 */
[----:B------:R-:W-:Y:S02]  /*5cc0*/  IADD3.X R8, P2, PT, R11, R11, RZ, P2, !PT ;  /* 0x0000000b0b087210 */ /* 0x000fe4000175e4ff */
[----:B------:R-:W-:-:S03]  /*5cd0*/  ISETP.GT.AND.EX P1, PT, R10, RZ, PT, P1 ;  /* 0x000000ff0a00720c */ /* 0x000fc60003f24310 */
[----:B------:R-:W-:Y:S01]  /*5ce0*/  IMAD.X R5, R10, 0x1, R10, P2 ;  /* 0x000000010a057824 */ /* 0x000fe200010e060a */
[----:B------:R-:W-:-:S04]  /*5cf0*/  SEL R8, R8, R11, P1 ;  /* 0x0000000b08087207 */ /* 0x000fc80000800000 */
[----:B------:R-:W-:Y:S02]  /*5d00*/  SEL R5, R5, R10, P1 ;  /* 0x0000000a05057207 */ /* 0x000fe40000800000 */
[----:B------:R-:W-:-:S05]  /*5d10*/  IADD3 R11, P2, PT, R8, 0x1, RZ ;  /* 0x00000001080b7810 */ /* 0x000fca0007f5e0ff */
[----:B------:R-:W-:Y:S01]  /*5d20*/  IMAD.X R8, RZ, RZ, R5, P2 ;  /* 0x000000ffff087224 */ /* 0x000fe200010e0605 */
[----:B------:R-:W-:Y:S02]  /*5d30*/  SEL R5, RZ, 0xffffffff, !P1 ;  /* 0xffffffffff057807 */ /* 0x000fe40004800000 */
[----:B------:R-:W-:Y:S02]  /*5d40*/  LOP3.LUT P1, R10, R17, 0x80000000, RZ, 0xc0, !PT ;  /* 0x80000000110a7812 */ /* 0x000fe4000782c0ff */
[----:B------:R-:W-:Y:S01]  /*5d50*/  SHF.R.U64 R11, R11, 0xa, R8 ;  /* 0x0000000a0b0b7819 */ /* 0x000fe20000001208 */
[----:B------:R-:W-:Y:S01]  /*5d60*/  IMAD.IADD R5, R5, 0x1, -R14 ;  /* 0x0000000105057824 */ /* 0x000fe200078e0a0e */
[----:B------:R-:W-:Y:S02]  /*5d70*/  @!P0 LOP3.LUT R10, R10, 0x80000000, RZ, 0x3c, !PT ;  /* 0x800000000a0a8812 */ /* 0x000fe400078e3cff */
[----:B------:R-:W-:Y:S01]  /*5d80*/  IADD3 R11, P2, PT, R11, 0x1, RZ ;  /* 0x000000010b0b7810 */ /* 0x000fe20007f5e0ff */
[----:B------:R-:W-:-:S03]  /*5d90*/  IMAD.SHL.U32 R5, R5, 0x100000, RZ ;  /* 0x0010000005057824 */ /* 0x000fc600078e00ff */
[----:B------:R-:W-:-:S03]  /*5da0*/  LEA.HI.X R8, R8, RZ, RZ, 0x16, P2 ;  /* 0x000000ff08087211 */ /* 0x000fc600010fb4ff */
[----:B------:R-:W-:Y:S01]  /*5db0*/  @P1 IMAD.MOV R9, RZ, RZ, -R9 ;  /* 0x000000ffff091224 */ /* 0x000fe200078e0a09 */
[--C-:B------:R-:W-:Y:S02]  /*5dc0*/  SHF.R.U64 R11, R11, 0x1, R8.reuse ;  /* 0x000000010b0b7819 */ /* 0x100fe40000001208 */
[----:B------:R-:W-:Y:S02]  /*5dd0*/  SHF.R.U32.HI R14, RZ, 0x1, R8 ;  /* 0x00000001ff0e7819 */ /* 0x000fe40000011608 */
[----:B------:R-:W-:-:S04]  /*5de0*/  IADD3 R8, P2, P3, RZ, RZ, R11 ;  /* 0x000000ffff087210 */ /* 0x000fc80007b5e00b */
[----:B------:R-:W-:-:S04]  /*5df0*/  IADD3.X R5, PT, PT, R5, 0x3fe00000, R14, P2, P3 ;  /* 0x3fe0000005057810 */ /* 0x000fc800017e640e */
[----:B------:R-:W-:-:S07]  /*5e00*/  LOP3.LUT R17, R5, R10, RZ, 0xfc, !PT ;  /* 0x0000000a05117212 */ /* 0x000fce00078efcff */
.L_x_63:
[----:B------:R-:W-:Y:S02]  /*5e10*/  IMAD.MOV.U32 R19, RZ, RZ, 0x0 ;  /* 0x00000000ff137424 */ /* 0x000fe400078e00ff */
[----:B------:R-:W-:Y:S02]  /*5e20*/  IMAD.MOV.U32 R16, RZ, RZ, R8 ;  /* 0x000000ffff107224 */ /* 0x000fe400078e0008 */
[----:B------:R-:W-:Y:S05]  /*5e30*/  RET.REL.NODEC R18 `(_Z16build_histograms9GalaxySetS_PiS0_S0_i) ;  /* 0xffffffa012707950 */ /* 0x000fea0003c3ffff */
.L_x_70:
[----:B------:R-:W-:-:S00]  /*5e40*/  BRA `(.L_x_70) ;  /* 0xfffffffc00fc7947 */ /* 0x000fc0000383ffff */
[----:B------:R-:W-:-:S00]  /*5e50*/  NOP ;  /* 0x0000000000007918 */ /* 0x000fc00000000000 */
        /* <DEDUP_REMOVED lines=10> */
.L_x_71:


//--------------------- .nv.global.init           --------------------------
	.section	.nv.global.init,"aw",@progbits
	.align	16
.nv.global.init:
	.type		__cudart_sin_cos_coeffs,@object
	.size		__cudart_sin_cos_coeffs,(__cudart_i2opi_d - __cudart_sin_cos_coeffs)
__cudart_sin_cos_coeffs:
        /*0000*/ 	.byte	0x46, 0xd2, 0xb0, 0x2c, 0xf1, 0xe5, 0x5a, 0xbe, 0x92, 0xe3, 0xac, 0x69, 0xe3, 0x1d, 0xc7, 0x3e
        /*0010*/ 	.byte	0xa1, 0x62, 0xdb, 0x19, 0xa0, 0x01, 0x2a, 0xbf, 0x18, 0x08, 0x11, 0x11, 0x11, 0x11, 0x81, 0x3f
        /*0020*/ 	.byte	0x54, 0x55, 0x55, 0x55, 0x55, 0x55, 0xc5, 0xbf, 0x00, 0x00, 0x00, 0x00, 0x00, 0x00, 0x00, 0x00
        /*0030*/ 	.byte	0x00, 0x00, 0x00, 0x00, 0x00, 0x00, 0x00, 0x00, 0x64, 0x81, 0xfd, 0x20, 0x83, 0xff, 0xa8, 0xbd
        /*0040*/ 	.byte	0x28, 0x85, 0xef, 0xc1, 0xa7, 0xee, 0x21, 0x3e, 0xd9, 0xe6, 0x06, 0x8e, 0x4f, 0x7e, 0x92, 0xbe
        /*0050*/ 	.byte	0xe9, 0xbc, 0xdd, 0x19, 0xa0, 0x01, 0xfa, 0x3e, 0x47, 0x5d, 0xc1, 0x16, 0x6c, 0xc1, 0x56, 0xbf
        /*0060*/ 	.byte	0x51, 0x55, 0x55, 0x55, 0x55, 0x55, 0xa5, 0x3f, 0x00, 0x00, 0x00, 0x00, 0x00, 0x00, 0xe0, 0xbf
        /*0070*/ 	.byte	0x00, 0x00, 0x00, 0x00, 0x00, 0x00, 0xf0, 0x3f, 0x00, 0x00, 0x00, 0x00, 0x00, 0x00, 0x00, 0x00
	.type		__cudart_i2opi_d,@object
	.size		__cudart_i2opi_d,(.L_0 - __cudart_i2opi_d)
__cudart_i2opi_d:
        /* <DEDUP_REMOVED lines=9> */
.L_0:


//--------------------- .nv.shared.reserved.0     --------------------------
	.section	.nv.shared.reserved.0,"aw",@nobits
	.weak		__nv_reservedSMEM_offset_0_alias
	.size		__nv_reservedSMEM_offset_0_alias, 0, 64
	.other		__nv_reservedSMEM_offset_0_alias,@"STO_CUDA_RESERVED_SHARED STV_DEFAULT"
__nv_reservedSMEM_offset_0_alias:
	.zero		0
	.zero		64


//--------------------- .nv.constant0._Z16build_histograms9GalaxySetS_PiS0_S0_i --------------------------
	.section	.nv.constant0._Z16build_histograms9GalaxySetS_PiS0_S0_i,"a",@progbits
	.sectionflags	@""
	.align	4
.nv.constant0._Z16build_histograms9GalaxySetS_PiS0_S0_i:
	.zero		940


//--------------------- SYMBOLS --------------------------

	.type		.nv.reservedSmem.offset0,@object
	.size		.nv.reservedSmem.offset0,0x4
